//
// Generated by NVIDIA NVVM Compiler
//
// Compiler Build ID: CL-36424714
// Cuda compilation tools, release 13.0, V13.0.88
// Based on NVVM 20.0.0
//

.version 9.0
.target sm_100
.address_size 64

	// .globl	_Z12LayerNorm_3DPfS_S_S_iiif
// _ZZ12LayerNorm_3DPfS_S_S_iiifE4mean has been demoted
// _ZZ12LayerNorm_3DPfS_S_S_iiifE8variance has been demoted

.visible .entry _Z12LayerNorm_3DPfS_S_S_iiif(
	.param .u64 .ptr .align 1 _Z12LayerNorm_3DPfS_S_S_iiif_param_0,
	.param .u64 .ptr .align 1 _Z12LayerNorm_3DPfS_S_S_iiif_param_1,
	.param .u64 .ptr .align 1 _Z12LayerNorm_3DPfS_S_S_iiif_param_2,
	.param .u64 .ptr .align 1 _Z12LayerNorm_3DPfS_S_S_iiif_param_3,
	.param .u32 _Z12LayerNorm_3DPfS_S_S_iiif_param_4,
	.param .u32 _Z12LayerNorm_3DPfS_S_S_iiif_param_5,
	.param .u32 _Z12LayerNorm_3DPfS_S_S_iiif_param_6,
	.param .f32 _Z12LayerNorm_3DPfS_S_S_iiif_param_7
)
{
	.reg .pred 	%p<22>;
	.reg .b32 	%r<70>;
	.reg .b32 	%f<210>;
	.reg .b64 	%rd<33>;
	// demoted variable
	.shared .align 4 .f32 _ZZ12LayerNorm_3DPfS_S_S_iiifE4mean;
	// demoted variable
	.shared .align 4 .f32 _ZZ12LayerNorm_3DPfS_S_S_iiifE8variance;
	ld.param.u64 	%rd7, [_Z12LayerNorm_3DPfS_S_S_iiif_param_0];
	ld.param.u64 	%rd4, [_Z12LayerNorm_3DPfS_S_S_iiif_param_1];
	ld.param.u64 	%rd5, [_Z12LayerNorm_3DPfS_S_S_iiif_param_2];
	ld.param.u64 	%rd6, [_Z12LayerNorm_3DPfS_S_S_iiif_param_3];
	ld.param.u32 	%r44, [_Z12LayerNorm_3DPfS_S_S_iiif_param_5];
	ld.param.u32 	%r43, [_Z12LayerNorm_3DPfS_S_S_iiif_param_6];
	ld.param.f32 	%f28, [_Z12LayerNorm_3DPfS_S_S_iiif_param_7];
	cvta.to.global.u64 	%rd1, %rd7;
	mov.u32 	%r45, %ctaid.x;
	mov.u32 	%r46, %ctaid.y;
	mov.u32 	%r1, %tid.x;
	mad.lo.s32 	%r47, %r44, %r45, %r46;
	mul.lo.s32 	%r2, %r47, %r43;
	setp.ne.s32 	%p1, %r1, 0;
	@%p1 bra 	$L__BB0_2;
	mov.b32 	%r48, 0;
	st.shared.u32 	[_ZZ12LayerNorm_3DPfS_S_S_iiifE4mean], %r48;
	st.shared.u32 	[_ZZ12LayerNorm_3DPfS_S_S_iiifE8variance], %r48;
$L__BB0_2:
	setp.ne.s32 	%p2, %r1, 0;
	bar.sync 	0;
	@%p2 bra 	$L__BB0_17;
	setp.lt.s32 	%p3, %r43, 1;
	mov.f32 	%f200, 0f00000000;
	@%p3 bra 	$L__BB0_16;
	and.b32  	%r3, %r43, 15;
	setp.lt.u32 	%p4, %r43, 16;
	mov.f32 	%f200, 0f00000000;
	mov.b32 	%r59, 0;
	@%p4 bra 	$L__BB0_7;
	and.b32  	%r59, %r43, 2147483632;
	neg.s32 	%r57, %r59;
	add.s64 	%rd2, %rd1, 32;
	mov.f32 	%f200, 0f00000000;
	mov.u32 	%r56, %r2;
$L__BB0_6:
	.pragma "nounroll";
	mul.wide.s32 	%rd8, %r56, 4;
	add.s64 	%rd9, %rd2, %rd8;
	ld.global.f32 	%f33, [%rd9+-32];
	add.f32 	%f34, %f200, %f33;
	ld.global.f32 	%f35, [%rd9+-28];
	add.f32 	%f36, %f34, %f35;
	ld.global.f32 	%f37, [%rd9+-24];
	add.f32 	%f38, %f36, %f37;
	ld.global.f32 	%f39, [%rd9+-20];
	add.f32 	%f40, %f38, %f39;
	ld.global.f32 	%f41, [%rd9+-16];
	add.f32 	%f42, %f40, %f41;
	ld.global.f32 	%f43, [%rd9+-12];
	add.f32 	%f44, %f42, %f43;
	ld.global.f32 	%f45, [%rd9+-8];
	add.f32 	%f46, %f44, %f45;
	ld.global.f32 	%f47, [%rd9+-4];
	add.f32 	%f48, %f46, %f47;
	ld.global.f32 	%f49, [%rd9];
	add.f32 	%f50, %f48, %f49;
	ld.global.f32 	%f51, [%rd9+4];
	add.f32 	%f52, %f50, %f51;
	ld.global.f32 	%f53, [%rd9+8];
	add.f32 	%f54, %f52, %f53;
	ld.global.f32 	%f55, [%rd9+12];
	add.f32 	%f56, %f54, %f55;
	ld.global.f32 	%f57, [%rd9+16];
	add.f32 	%f58, %f56, %f57;
	ld.global.f32 	%f59, [%rd9+20];
	add.f32 	%f60, %f58, %f59;
	ld.global.f32 	%f61, [%rd9+24];
	add.f32 	%f62, %f60, %f61;
	ld.global.f32 	%f63, [%rd9+28];
	add.f32 	%f200, %f62, %f63;
	add.s32 	%r57, %r57, 16;
	add.s32 	%r56, %r56, 16;
	setp.ne.s32 	%p5, %r57, 0;
	@%p5 bra 	$L__BB0_6;
$L__BB0_7:
	setp.eq.s32 	%p6, %r3, 0;
	@%p6 bra 	$L__BB0_16;
	and.b32  	%r11, %r43, 7;
	setp.lt.u32 	%p7, %r3, 8;
	@%p7 bra 	$L__BB0_10;
	add.s32 	%r50, %r59, %r2;
	mul.wide.s32 	%rd10, %r50, 4;
	add.s64 	%rd11, %rd1, %rd10;
	ld.global.f32 	%f65, [%rd11];
	add.f32 	%f66, %f200, %f65;
	ld.global.f32 	%f67, [%rd11+4];
	add.f32 	%f68, %f66, %f67;
	ld.global.f32 	%f69, [%rd11+8];
	add.f32 	%f70, %f68, %f69;
	ld.global.f32 	%f71, [%rd11+12];
	add.f32 	%f72, %f70, %f71;
	ld.global.f32 	%f73, [%rd11+16];
	add.f32 	%f74, %f72, %f73;
	ld.global.f32 	%f75, [%rd11+20];
	add.f32 	%f76, %f74, %f75;
	ld.global.f32 	%f77, [%rd11+24];
	add.f32 	%f78, %f76, %f77;
	ld.global.f32 	%f79, [%rd11+28];
	add.f32 	%f200, %f78, %f79;
	add.s32 	%r59, %r59, 8;
$L__BB0_10:
	setp.eq.s32 	%p8, %r11, 0;
	@%p8 bra 	$L__BB0_16;
	and.b32  	%r14, %r43, 3;
	setp.lt.u32 	%p9, %r11, 4;
	@%p9 bra 	$L__BB0_13;
	add.s32 	%r51, %r59, %r2;
	mul.wide.s32 	%rd12, %r51, 4;
	add.s64 	%rd13, %rd1, %rd12;
	ld.global.f32 	%f81, [%rd13];
	add.f32 	%f82, %f200, %f81;
	ld.global.f32 	%f83, [%rd13+4];
	add.f32 	%f84, %f82, %f83;
	ld.global.f32 	%f85, [%rd13+8];
	add.f32 	%f86, %f84, %f85;
	ld.global.f32 	%f87, [%rd13+12];
	add.f32 	%f200, %f86, %f87;
	add.s32 	%r59, %r59, 4;
$L__BB0_13:
	setp.eq.s32 	%p10, %r14, 0;
	@%p10 bra 	$L__BB0_16;
	add.s32 	%r62, %r59, %r2;
	neg.s32 	%r61, %r14;
$L__BB0_15:
	.pragma "nounroll";
	mul.wide.s32 	%rd14, %r62, 4;
	add.s64 	%rd15, %rd1, %rd14;
	ld.global.f32 	%f88, [%rd15];
	add.f32 	%f200, %f200, %f88;
	add.s32 	%r62, %r62, 1;
	add.s32 	%r61, %r61, 1;
	setp.ne.s32 	%p11, %r61, 0;
	@%p11 bra 	$L__BB0_15;
$L__BB0_16:
	cvt.rn.f32.s32 	%f89, %r43;
	div.rn.f32 	%f90, %f200, %f89;
	st.shared.f32 	[_ZZ12LayerNorm_3DPfS_S_S_iiifE4mean], %f90;
$L__BB0_17:
	setp.ne.s32 	%p12, %r1, 0;
	bar.sync 	0;
	@%p12 bra 	$L__BB0_32;
	setp.lt.s32 	%p13, %r43, 1;
	mov.f32 	%f209, 0f00000000;
	@%p13 bra 	$L__BB0_31;
	ld.shared.f32 	%f14, [_ZZ12LayerNorm_3DPfS_S_S_iiifE4mean];
	and.b32  	%r23, %r43, 15;
	setp.lt.u32 	%p14, %r43, 16;
	mov.f32 	%f209, 0f00000000;
	mov.b32 	%r66, 0;
	@%p14 bra 	$L__BB0_22;
	and.b32  	%r66, %r43, 2147483632;
	neg.s32 	%r64, %r66;
	add.s64 	%rd3, %rd1, 32;
	mov.f32 	%f209, 0f00000000;
	mov.u32 	%r63, %r2;
$L__BB0_21:
	.pragma "nounroll";
	mul.wide.s32 	%rd16, %r63, 4;
	add.s64 	%rd17, %rd3, %rd16;
	ld.global.f32 	%f95, [%rd17+-32];
	sub.f32 	%f96, %f95, %f14;
	fma.rn.f32 	%f97, %f96, %f96, %f209;
	ld.global.f32 	%f98, [%rd17+-28];
	sub.f32 	%f99, %f98, %f14;
	fma.rn.f32 	%f100, %f99, %f99, %f97;
	ld.global.f32 	%f101, [%rd17+-24];
	sub.f32 	%f102, %f101, %f14;
	fma.rn.f32 	%f103, %f102, %f102, %f100;
	ld.global.f32 	%f104, [%rd17+-20];
	sub.f32 	%f105, %f104, %f14;
	fma.rn.f32 	%f106, %f105, %f105, %f103;
	ld.global.f32 	%f107, [%rd17+-16];
	sub.f32 	%f108, %f107, %f14;
	fma.rn.f32 	%f109, %f108, %f108, %f106;
	ld.global.f32 	%f110, [%rd17+-12];
	sub.f32 	%f111, %f110, %f14;
	fma.rn.f32 	%f112, %f111, %f111, %f109;
	ld.global.f32 	%f113, [%rd17+-8];
	sub.f32 	%f114, %f113, %f14;
	fma.rn.f32 	%f115, %f114, %f114, %f112;
	ld.global.f32 	%f116, [%rd17+-4];
	sub.f32 	%f117, %f116, %f14;
	fma.rn.f32 	%f118, %f117, %f117, %f115;
	ld.global.f32 	%f119, [%rd17];
	sub.f32 	%f120, %f119, %f14;
	fma.rn.f32 	%f121, %f120, %f120, %f118;
	ld.global.f32 	%f122, [%rd17+4];
	sub.f32 	%f123, %f122, %f14;
	fma.rn.f32 	%f124, %f123, %f123, %f121;
	ld.global.f32 	%f125, [%rd17+8];
	sub.f32 	%f126, %f125, %f14;
	fma.rn.f32 	%f127, %f126, %f126, %f124;
	ld.global.f32 	%f128, [%rd17+12];
	sub.f32 	%f129, %f128, %f14;
	fma.rn.f32 	%f130, %f129, %f129, %f127;
	ld.global.f32 	%f131, [%rd17+16];
	sub.f32 	%f132, %f131, %f14;
	fma.rn.f32 	%f133, %f132, %f132, %f130;
	ld.global.f32 	%f134, [%rd17+20];
	sub.f32 	%f135, %f134, %f14;
	fma.rn.f32 	%f136, %f135, %f135, %f133;
	ld.global.f32 	%f137, [%rd17+24];
	sub.f32 	%f138, %f137, %f14;
	fma.rn.f32 	%f139, %f138, %f138, %f136;
	ld.global.f32 	%f140, [%rd17+28];
	sub.f32 	%f141, %f140, %f14;
	fma.rn.f32 	%f209, %f141, %f141, %f139;
	add.s32 	%r64, %r64, 16;
	add.s32 	%r63, %r63, 16;
	setp.ne.s32 	%p15, %r64, 0;
	@%p15 bra 	$L__BB0_21;
$L__BB0_22:
	setp.eq.s32 	%p16, %r23, 0;
	@%p16 bra 	$L__BB0_31;
	and.b32  	%r31, %r43, 7;
	setp.lt.u32 	%p17, %r23, 8;
	@%p17 bra 	$L__BB0_25;
	add.s32 	%r53, %r66, %r2;
	mul.wide.s32 	%rd18, %r53, 4;
	add.s64 	%rd19, %rd1, %rd18;
	ld.global.f32 	%f143, [%rd19];
	sub.f32 	%f144, %f143, %f14;
	fma.rn.f32 	%f145, %f144, %f144, %f209;
	ld.global.f32 	%f146, [%rd19+4];
	sub.f32 	%f147, %f146, %f14;
	fma.rn.f32 	%f148, %f147, %f147, %f145;
	ld.global.f32 	%f149, [%rd19+8];
	sub.f32 	%f150, %f149, %f14;
	fma.rn.f32 	%f151, %f150, %f150, %f148;
	ld.global.f32 	%f152, [%rd19+12];
	sub.f32 	%f153, %f152, %f14;
	fma.rn.f32 	%f154, %f153, %f153, %f151;
	ld.global.f32 	%f155, [%rd19+16];
	sub.f32 	%f156, %f155, %f14;
	fma.rn.f32 	%f157, %f156, %f156, %f154;
	ld.global.f32 	%f158, [%rd19+20];
	sub.f32 	%f159, %f158, %f14;
	fma.rn.f32 	%f160, %f159, %f159, %f157;
	ld.global.f32 	%f161, [%rd19+24];
	sub.f32 	%f162, %f161, %f14;
	fma.rn.f32 	%f163, %f162, %f162, %f160;
	ld.global.f32 	%f164, [%rd19+28];
	sub.f32 	%f165, %f164, %f14;
	fma.rn.f32 	%f209, %f165, %f165, %f163;
	add.s32 	%r66, %r66, 8;
$L__BB0_25:
	setp.eq.s32 	%p18, %r31, 0;
	@%p18 bra 	$L__BB0_31;
	and.b32  	%r34, %r43, 3;
	setp.lt.u32 	%p19, %r31, 4;
	@%p19 bra 	$L__BB0_28;
	add.s32 	%r54, %r66, %r2;
	mul.wide.s32 	%rd20, %r54, 4;
	add.s64 	%rd21, %rd1, %rd20;
	ld.global.f32 	%f167, [%rd21];
	sub.f32 	%f168, %f167, %f14;
	fma.rn.f32 	%f169, %f168, %f168, %f209;
	ld.global.f32 	%f170, [%rd21+4];
	sub.f32 	%f171, %f170, %f14;
	fma.rn.f32 	%f172, %f171, %f171, %f169;
	ld.global.f32 	%f173, [%rd21+8];
	sub.f32 	%f174, %f173, %f14;
	fma.rn.f32 	%f175, %f174, %f174, %f172;
	ld.global.f32 	%f176, [%rd21+12];
	sub.f32 	%f177, %f176, %f14;
	fma.rn.f32 	%f209, %f177, %f177, %f175;
	add.s32 	%r66, %r66, 4;
$L__BB0_28:
	setp.eq.s32 	%p20, %r34, 0;
	@%p20 bra 	$L__BB0_31;
	add.s32 	%r69, %r66, %r2;
	neg.s32 	%r68, %r34;
$L__BB0_30:
	.pragma "nounroll";
	mul.wide.s32 	%rd22, %r69, 4;
	add.s64 	%rd23, %rd1, %rd22;
	ld.global.f32 	%f178, [%rd23];
	sub.f32 	%f179, %f178, %f14;
	fma.rn.f32 	%f209, %f179, %f179, %f209;
	add.s32 	%r69, %r69, 1;
	add.s32 	%r68, %r68, 1;
	setp.ne.s32 	%p21, %r68, 0;
	@%p21 bra 	$L__BB0_30;
$L__BB0_31:
	cvt.rn.f32.s32 	%f180, %r43;
	div.rn.f32 	%f181, %f209, %f180;
	st.shared.f32 	[_ZZ12LayerNorm_3DPfS_S_S_iiifE8variance], %f181;
$L__BB0_32:
	cvta.to.global.u64 	%rd24, %rd5;
	cvta.to.global.u64 	%rd25, %rd6;
	cvta.to.global.u64 	%rd26, %rd4;
	bar.sync 	0;
	ld.shared.f32 	%f182, [_ZZ12LayerNorm_3DPfS_S_S_iiifE8variance];
	add.f32 	%f183, %f28, %f182;
	sqrt.rn.f32 	%f184, %f183;
	mul.wide.u32 	%rd27, %r1, 4;
	add.s64 	%rd28, %rd24, %rd27;
	ld.global.f32 	%f185, [%rd28];
	add.s32 	%r55, %r2, %r1;
	mul.wide.s32 	%rd29, %r55, 4;
	add.s64 	%rd30, %rd1, %rd29;
	ld.global.f32 	%f186, [%rd30];
	ld.shared.f32 	%f187, [_ZZ12LayerNorm_3DPfS_S_S_iiifE4mean];
	sub.f32 	%f188, %f186, %f187;
	div.rn.f32 	%f189, %f188, %f184;
	add.s64 	%rd31, %rd25, %rd27;
	ld.global.f32 	%f190, [%rd31];
	fma.rn.f32 	%f191, %f185, %f189, %f190;
	add.s64 	%rd32, %rd26, %rd29;
	st.global.f32 	[%rd32], %f191;
	ret;

}


// ===== COMPILED SASS (sm_100) =====

	.target	sm_100

	.elftype	@"ET_EXEC"


//--------------------- .note.nv.tkinfo           --------------------------
	.section	.note.nv.tkinfo,"",@"SHT_NOTE"
	.sectionflags	@"SHF_NOTE_NV_TKINFO"
	.tkinfo
        /*0018*/ 	.word	0x00000002
        /*0030*/ 	.string	""
        /*0030*/ 	.string	"ptxas"
        /*0030*/ 	.string	"Cuda compilation tools, release 13.0, V13.0.88"
        /*0030*/ 	.string	"Build cuda_13.0.r13.0/compiler.36424714_0"
        /*0030*/ 	.string	"-arch sm_100 -m 64 "



//--------------------- .note.nv.cuinfo           --------------------------
	.section	.note.nv.cuinfo,"",@"SHT_NOTE"
	.sectionflags	@"SHF_NOTE_NV_CUINFO"
        /*0018*/ 	.short	0x0002
        /*001a*/ 	.short	0x0064
        /*001c*/ 	.short	0x0082
	.zero		2


//--------------------- .nv.info                  --------------------------
	.section	.nv.info,"",@"SHT_CUDA_INFO"
	.align	4


	//----- nvinfo : EIATTR_REGCOUNT
	.align		4
        /*0000*/ 	.byte	0x04, 0x2f
        /*0002*/ 	.short	(.L_1 - .L_0)
	.align		4
.L_0:
        /*0004*/ 	.word	index@(_Z12LayerNorm_3DPfS_S_S_iiif)
        /*0008*/ 	.word	0x00000020


	//----- nvinfo : EIATTR_FRAME_SIZE
	.align		4
.L_1:
        /*000c*/ 	.byte	0x04, 0x11
        /*000e*/ 	.short	(.L_3 - .L_2)
	.align		4
.L_2:
        /*0010*/ 	.word	index@($__internal_1_$__cuda_sm3x_div_rn_noftz_f32_slowpath)
        /*0014*/ 	.word	0x00000000


	//----- nvinfo : EIATTR_FRAME_SIZE
	.align		4
.L_3:
        /*0018*/ 	.byte	0x04, 0x11
        /*001a*/ 	.short	(.L_5 - .L_4)
	.align		4
.L_4:
        /*001c*/ 	.word	index@($__internal_0_$__cuda_sm20_sqrt_rn_f32_slowpath)
        /*0020*/ 	.word	0x00000000


	//----- nvinfo : EIATTR_FRAME_SIZE
	.align		4
.L_5:
        /*0024*/ 	.byte	0x04, 0x11
        /*0026*/ 	.short	(.L_7 - .L_6)
	.align		4
.L_6:
        /*0028*/ 	.word	index@(_Z12LayerNorm_3DPfS_S_S_iiif)
        /*002c*/ 	.word	0x00000000


	//----- nvinfo : EIATTR_MIN_STACK_SIZE
	.align		4
.L_7:
        /*0030*/ 	.byte	0x04, 0x12
        /*0032*/ 	.short	(.L_9 - .L_8)
	.align		4
.L_8:
        /*0034*/ 	.word	index@(_Z12LayerNorm_3DPfS_S_S_iiif)
        /*0038*/ 	.word	0x00000000
.L_9:


//--------------------- .nv.compat                --------------------------
	.section	.nv.compat,"",@"SHT_CUDA_COMPAT_INFO"
	.align	4
        /*0000*/ 	.byte	0x02, 0x09, 0x00, 0x00, 0x02, 0x02, 0x01, 0x00, 0x02, 0x05, 0x05, 0x00, 0x03, 0x07, 0x01, 0x01
        /*0010*/ 	.byte	0x02, 0x03, 0x00, 0x00, 0x02, 0x06, 0x01, 0x00, 0x04, 0x0b, 0x08, 0x00, 0x01, 0x00, 0x00, 0x00
        /*0020*/ 	.byte	0x00, 0x00, 0x00, 0x00


//--------------------- .nv.info._Z12LayerNorm_3DPfS_S_S_iiif --------------------------
	.section	.nv.info._Z12LayerNorm_3DPfS_S_S_iiif,"",@"SHT_CUDA_INFO"
	.sectionflags	@""
	.align	4


	//----- nvinfo : EIATTR_CUDA_API_VERSION
	.align		4
        /*0000*/ 	.byte	0x04, 0x37
        /*0002*/ 	.short	(.L_11 - .L_10)
.L_10:
        /*0004*/ 	.word	0x00000082


	//----- nvinfo : EIATTR_KPARAM_INFO
	.align		4
.L_11:
        /*0008*/ 	.byte	0x04, 0x17
        /*000a*/ 	.short	(.L_13 - .L_12)
.L_12:
        /*000c*/ 	.word	0x00000000
        /*0010*/ 	.short	0x0007
        /*0012*/ 	.short	0x002c
        /*0014*/ 	.byte	0x00, 0xf0, 0x11, 0x00


	//----- nvinfo : EIATTR_KPARAM_INFO
	.align		4
.L_13:
        /*0018*/ 	.byte	0x04, 0x17
        /*001a*/ 	.short	(.L_15 - .L_14)
.L_14:
        /*001c*/ 	.word	0x00000000
        /*0020*/ 	.short	0x0006
        /*0022*/ 	.short	0x0028
        /*0024*/ 	.byte	0x00, 0xf0, 0x11, 0x00


	//----- nvinfo : EIATTR_KPARAM_INFO
	.align		4
.L_15:
        /*0028*/ 	.byte	0x04, 0x17
        /*002a*/ 	.short	(.L_17 - .L_16)
.L_16:
        /*002c*/ 	.word	0x00000000
        /*0030*/ 	.short	0x0005
        /*0032*/ 	.short	0x0024
        /*0034*/ 	.byte	0x00, 0xf0, 0x11, 0x00


	//----- nvinfo : EIATTR_KPARAM_INFO
	.align		4
.L_17:
        /*0038*/ 	.byte	0x04, 0x17
        /*003a*/ 	.short	(.L_19 - .L_18)
.L_18:
        /*003c*/ 	.word	0x00000000
        /*0040*/ 	.short	0x0004
        /*0042*/ 	.short	0x0020
        /*0044*/ 	.byte	0x00, 0xf0, 0x11, 0x00


	//----- nvinfo : EIATTR_KPARAM_INFO
	.align		4
.L_19:
        /*0048*/ 	.byte	0x04, 0x17
        /*004a*/ 	.short	(.L_21 - .L_20)
.L_20:
        /*004c*/ 	.word	0x00000000
        /*0050*/ 	.short	0x0003
        /*0052*/ 	.short	0x0018
        /*0054*/ 	.byte	0x00, 0xf5, 0x21, 0x00


	//----- nvinfo : EIATTR_KPARAM_INFO
	.align		4
.L_21:
        /*0058*/ 	.byte	0x04, 0x17
        /*005a*/ 	.short	(.L_23 - .L_22)
.L_22:
        /*005c*/ 	.word	0x00000000
        /*0060*/ 	.short	0x0002
        /*0062*/ 	.short	0x0010
        /*0064*/ 	.byte	0x00, 0xf5, 0x21, 0x00


	//----- nvinfo : EIATTR_KPARAM_INFO
	.align		4
.L_23:
        /*0068*/ 	.byte	0x04, 0x17
        /*006a*/ 	.short	(.L_25 - .L_24)
.L_24:
        /*006c*/ 	.word	0x00000000
        /*0070*/ 	.short	0x0001
        /*0072*/ 	.short	0x0008
        /*0074*/ 	.byte	0x00, 0xf5, 0x21, 0x00


	//----- nvinfo : EIATTR_KPARAM_INFO
	.align		4
.L_25:
        /*0078*/ 	.byte	0x04, 0x17
        /*007a*/ 	.short	(.L_27 - .L_26)
.L_26:
        /*007c*/ 	.word	0x00000000
        /*0080*/ 	.short	0x0000
        /*0082*/ 	.short	0x0000
        /*0084*/ 	.byte	0x00, 0xf5, 0x21, 0x00


	//----- nvinfo : EIATTR_SPARSE_MMA_MASK
	.align		4
.L_27:
        /*0088*/ 	.byte	0x03, 0x50
        /*008a*/ 	.short	0x0000


	//----- nvinfo : EIATTR_MAXREG_COUNT
	.align		4
        /*008c*/ 	.byte	0x03, 0x1b
        /*008e*/ 	.short	0x00ff


	//----- nvinfo : EIATTR_NUM_BARRIERS
	.align		4
        /*0090*/ 	.byte	0x02, 0x4c
        /*0092*/ 	.byte	0x01
	.zero		1


	//----- nvinfo : EIATTR_MERCURY_ISA_VERSION
	.align		4
        /*0094*/ 	.byte	0x03, 0x5f
        /*0096*/ 	.short	0x0101


	//----- nvinfo : EIATTR_VRC_CTA_INIT_COUNT
	.align		4
        /*0098*/ 	.byte	0x02, 0x4a
	.zero		1
	.zero		1


	//----- nvinfo : EIATTR_EXIT_INSTR_OFFSETS
	.align		4
        /*009c*/ 	.byte	0x04, 0x1c
        /*009e*/ 	.short	(.L_29 - .L_28)


	//   ....[0]....
.L_28:
        /*00a0*/ 	.word	0x00001670


	//----- nvinfo : EIATTR_CRS_STACK_SIZE
	.align		4
.L_29:
        /*00a4*/ 	.byte	0x04, 0x1e
        /*00a6*/ 	.short	(.L_31 - .L_30)
.L_30:
        /*00a8*/ 	.word	0x00000000


	//----- nvinfo : EIATTR_CBANK_PARAM_SIZE
	.align		4
.L_31:
        /*00ac*/ 	.byte	0x03, 0x19
        /*00ae*/ 	.short	0x0030


	//----- nvinfo : EIATTR_PARAM_CBANK
	.align		4
        /*00b0*/ 	.byte	0x04, 0x0a
        /*00b2*/ 	.short	(.L_33 - .L_32)
	.align		4
.L_32:
        /*00b4*/ 	.word	index@(.nv.constant0._Z12LayerNorm_3DPfS_S_S_iiif)
        /*00b8*/ 	.short	0x0380
        /*00ba*/ 	.short	0x0030


	//----- nvinfo : EIATTR_SW_WAR
	.align		4
.L_33:
        /*00bc*/ 	.byte	0x04, 0x36
        /*00be*/ 	.short	(.L_35 - .L_34)
.L_34:
        /*00c0*/ 	.word	0x00000008
.L_35:


//--------------------- .nv.callgraph             --------------------------
	.section	.nv.callgraph,"",@"SHT_CUDA_CALLGRAPH"
	.align	4
	.sectionentsize	8
	.align		4
        /*0000*/ 	.word	0x00000000
	.align		4
        /*0004*/ 	.word	0xffffffff
	.align		4
        /*0008*/ 	.word	0x00000000
	.align		4
        /*000c*/ 	.word	0xfffffffe
	.align		4
        /*0010*/ 	.word	0x00000000
	.align		4
        /*0014*/ 	.word	0xfffffffd
	.align		4
        /*0018*/ 	.word	0x00000000
	.align		4
        /*001c*/ 	.word	0xfffffffc


//--------------------- .text._Z12LayerNorm_3DPfS_S_S_iiif --------------------------
	.section	.text._Z12LayerNorm_3DPfS_S_S_iiif,"ax",@progbits
	.align	128
        .global         _Z12LayerNorm_3DPfS_S_S_iiif
        .type           _Z12LayerNorm_3DPfS_S_S_iiif,@function
        .size           _Z12LayerNorm_3DPfS_S_S_iiif,(.L_x_36 - _Z12LayerNorm_3DPfS_S_S_iiif)
        .other          _Z12LayerNorm_3DPfS_S_S_iiif,@"STO_CUDA_ENTRY STV_DEFAULT"
_Z12LayerNorm_3DPfS_S_S_iiif:
.text._Z12LayerNorm_3DPfS_S_S_iiif:
[----:B------:R-:W-:Y:S01]  /*0000*/  LDC R1, c[0x0][0x37c] ;  /* 0x0000df00ff017b82 */ /* 0x000fe20000000800 */
[----:B------:R-:W0:Y:S07]  /*0010*/  S2R R2, SR_TID.X ;  /* 0x0000000000027919 */ /* 0x000e2e0000002100 */
[----:B------:R-:W-:Y:S01]  /*0020*/  S2UR UR4, SR_CTAID.X ;  /* 0x00000000000479c3 */ /* 0x000fe20000002500 */
[----:B------:R-:W1:Y:S01]  /*0030*/  LDCU UR6, c[0x0][0x3a4] ;  /* 0x00007480ff0677ac */ /* 0x000e620008000800 */
[----:B------:R-:W-:Y:S01]  /*0040*/  BSSY.RECONVERGENT B0, `(.L_x_0) ;  /* 0x000008b000007945 */ /* 0x000fe20003800200 */
[----:B------:R-:W2:Y:S05]  /*0050*/  LDCU UR13, c[0x0][0x3a8] ;  /* 0x00007500ff0d77ac */ /* 0x000eaa0008000800 */
[----:B------:R-:W1:Y:S01]  /*0060*/  S2UR UR5, SR_CTAID.Y ;  /* 0x00000000000579c3 */ /* 0x000e620000002600 */
[----:B------:R-:W3:Y:S01]  /*0070*/  LDCU.64 UR8, c[0x0][0x358] ;  /* 0x00006b00ff0877ac */ /* 0x000ee20008000a00 */
[----:B0-----:R-:W-:Y:S01]  /*0080*/  ISETP.NE.AND P0, PT, R2, RZ, PT ;  /* 0x000000ff0200720c */ /* 0x001fe20003f05270 */
[----:B-1----:R-:W-:-:S04]  /*0090*/  UIMAD UR4, UR4, UR6, UR5 ;  /* 0x00000006040472a4 */ /* 0x002fc8000f8e0205 */
[----:B--2---:R-:W-:-:S08]  /*00a0*/  UIMAD UR4, UR4, UR13, URZ ;  /* 0x0000000d040472a4 */ /* 0x004fd0000f8e02ff */
[----:B------:R-:W0:Y:S01]  /*00b0*/  @!P0 S2R R3, SR_CgaCtaId ;  /* 0x0000000000038919 */ /* 0x000e220000008800 */
[----:B------:R-:W-:-:S04]  /*00c0*/  @!P0 MOV R0, 0x400 ;  /* 0x0000040000008802 */ /* 0x000fc80000000f00 */
[----:B0-----:R-:W-:-:S05]  /*00d0*/  @!P0 LEA R0, R3, R0, 0x18 ;  /* 0x0000000003008211 */ /* 0x001fca00078ec0ff */
[----:B------:R0:W-:Y:S01]  /*00e0*/  @!P0 STS.64 [R0], RZ ;  /* 0x000000ff00008388 */ /* 0x0001e20000000a00 */
[----:B------:R-:W-:Y:S06]  /*00f0*/  BAR.SYNC.DEFER_BLOCKING 0x0 ;  /* 0x0000000000007b1d */ /* 0x000fec0000010000 */
[----:B---3--:R-:W-:Y:S05]  /*0100*/  @P0 BRA `(.L_x_1) ;  /* 0x0000000400f80947 */ /* 0x008fea0003800000 */
[----:B------:R-:W-:Y:S01]  /*0110*/  UISETP.GE.AND UP0, UPT, UR13, 0x1, UPT ;  /* 0x000000010d00788c */ /* 0x000fe2000bf06270 */
[----:B------:R-:W-:-:S08]  /*0120*/  HFMA2 R3, -RZ, RZ, 0, 0 ;  /* 0x00000000ff037431 */ /* 0x000fd000000001ff */
[----:B------:R-:W-:Y:S05]  /*0130*/  BRA.U !UP0, `(.L_x_2) ;  /* 0x0000000508a87547 */ /* 0x000fea000b800000 */
[----:B------:R-:W-:Y:S01]  /*0140*/  UISETP.GE.U32.AND UP1, UPT, UR13, 0x10, UPT ;  /* 0x000000100d00788c */ /* 0x000fe2000bf26070 */
[----:B------:R-:W-:Y:S01]  /*0150*/  MOV R3, RZ ;  /* 0x000000ff00037202 */ /* 0x000fe20000000f00 */
[----:B------:R-:W-:Y:S01]  /*0160*/  ULOP3.LUT UR10, UR13, 0xf, URZ, 0xc0, !UPT ;  /* 0x0000000f0d0a7892 */ /* 0x000fe2000f8ec0ff */
[----:B0-----:R-:W-:-:S03]  /*0170*/  MOV R0, RZ ;  /* 0x000000ff00007202 */ /* 0x001fc60000000f00 */
[----:B------:R-:W-:-:S03]  /*0180*/  UISETP.NE.AND UP0, UPT, UR10, URZ, UPT ;  /* 0x000000ff0a00728c */ /* 0x000fc6000bf05270 */
[----:B------:R-:W-:Y:S08]  /*0190*/  BRA.U !UP1, `(.L_x_3) ;  /* 0x0000000109bc7547 */ /* 0x000ff0000b800000 */
[----:B------:R-:W0:Y:S01]  /*01a0*/  LDCU.64 UR6, c[0x0][0x380] ;  /* 0x00007000ff0677ac */ /* 0x000e220008000a00 */
[----:B------:R-:W-:Y:S02]  /*01b0*/  MOV R3, RZ ;  /* 0x000000ff00037202 */ /* 0x000fe40000000f00 */
[----:B------:R-:W-:Y:S01]  /*01c0*/  MOV R6, UR4 ;  /* 0x0000000400067c02 */ /* 0x000fe20008000f00 */
[----:B------:R-:W-:-:S04]  /*01d0*/  ULOP3.LUT UR11, UR13, 0x7ffffff0, URZ, 0xc0, !UPT ;  /* 0x7ffffff00d0b7892 */ /* 0x000fc8000f8ec0ff */
[----:B------:R-:W-:Y:S02]  /*01e0*/  UIADD3 UR12, UPT, UPT, -UR11, URZ, URZ ;  /* 0x000000ff0b0c7290 */ /* 0x000fe4000fffe1ff */
[----:B------:R-:W-:Y:S01]  /*01f0*/  MOV R0, UR11 ;  /* 0x0000000b00007c02 */ /* 0x000fe20008000f00 */
[----:B0-----:R-:W-:-:S04]  /*0200*/  UIADD3 UR5, UP1, UPT, UR6, 0x20, URZ ;  /* 0x0000002006057890 */ /* 0x001fc8000ff3e0ff */
[----:B------:R-:W-:-:S12]  /*0210*/  UIADD3.X UR6, UPT, UPT, URZ, UR7, URZ, UP1, !UPT ;  /* 0x00000007ff067290 */ /* 0x000fd80008ffe4ff */
.L_x_4:
[----:B------:R-:W-:Y:S02]  /*0220*/  MOV R4, UR5 ;  /* 0x0000000500047c02 */ /* 0x000fe40008000f00 */
[----:B------:R-:W-:-:S03]  /*0230*/  MOV R5, UR6 ;  /* 0x0000000600057c02 */ /* 0x000fc60008000f00 */
[----:B------:R-:W-:-:S05]  /*0240*/  IMAD.WIDE R4, R6, 0x4, R4 ;  /* 0x0000000406047825 */ /* 0x000fca00078e0204 */
[----:B------:R-:W2:Y:S04]  /*0250*/  LDG.E R16, desc[UR8][R4.64+-0x20] ;  /* 0xffffe00804107981 */ /* 0x000ea8000c1e1900 */
[----:B------:R-:W3:Y:S04]  /*0260*/  LDG.E R15, desc[UR8][R4.64+-0x1c] ;  /* 0xffffe408040f7981 */ /* 0x000ee8000c1e1900 */
[----:B------:R-:W4:Y:S04]  /*0270*/  LDG.E R18, desc[UR8][R4.64+-0x18] ;  /* 0xffffe80804127981 */ /* 0x000f28000c1e1900 */
[----:B------:R-:W5:Y:S04]  /*0280*/  LDG.E R20, desc[UR8][R4.64+-0x14] ;  /* 0xffffec0804147981 */ /* 0x000f68000c1e1900 */
        /* <DEDUP_REMOVED lines=11> */
[----:B------:R-:W5:Y:S01]  /*0340*/  LDG.E R14, desc[UR8][R4.64+0x1c] ;  /* 0x00001c08040e7981 */ /* 0x000f62000c1e1900 */
[----:B------:R-:W-:Y:S01]  /*0350*/  UIADD3 UR12, UPT, UPT, UR12, 0x10, URZ ;  /* 0x000000100c0c7890 */ /* 0x000fe2000fffe0ff */
[----:B------:R-:W-:-:S03]  /*0360*/  IADD3 R6, PT, PT, R6, 0x10, RZ ;  /* 0x0000001006067810 */ /* 0x000fc60007ffe0ff */
[----:B------:R-:W-:Y:S01]  /*0370*/  UISETP.NE.AND UP1, UPT, UR12, URZ, UPT ;  /* 0x000000ff0c00728c */ /* 0x000fe2000bf25270 */
[----:B--2---:R-:W-:-:S04]  /*0380*/  FADD R16, R16, R3 ;  /* 0x0000000310107221 */ /* 0x004fc80000000000 */
[----:B---3--:R-:W-:-:S04]  /*0390*/  FADD R15, R16, R15 ;  /* 0x0000000f100f7221 */ /* 0x008fc80000000000 */
[----:B----4-:R-:W-:-:S04]  /*03a0*/  FADD R15, R15, R18 ;  /* 0x000000120f0f7221 */ /* 0x010fc80000000000 */
[----:B-----5:R-:W-:-:S04]  /*03b0*/  FADD R15, R15, R20 ;  /* 0x000000140f0f7221 */ /* 0x020fc80000000000 */
[----:B------:R-:W-:-:S04]  /*03c0*/  FADD R15, R15, R22 ;  /* 0x000000160f0f7221 */ /* 0x000fc80000000000 */
        /* <DEDUP_REMOVED lines=10> */
[----:B------:R-:W-:Y:S01]  /*0470*/  FADD R3, R7, R14 ;  /* 0x0000000e07037221 */ /* 0x000fe20000000000 */
[----:B------:R-:W-:Y:S06]  /*0480*/  BRA.U UP1, `(.L_x_4) ;  /* 0xfffffffd01647547 */ /* 0x000fec000b83ffff */
.L_x_3:
[----:B------:R-:W-:Y:S05]  /*0490*/  BRA.U !UP0, `(.L_x_2) ;  /* 0x0000000108d07547 */ /* 0x000fea000b800000 */
[----:B------:R-:W-:Y:S02]  /*04a0*/  UISETP.GE.U32.AND UP0, UPT, UR10, 0x8, UPT ;  /* 0x000000080a00788c */ /* 0x000fe4000bf06070 */
[----:B------:R-:W-:-:S04]  /*04b0*/  ULOP3.LUT UR6, UR13, 0x7, URZ, 0xc0, !UPT ;  /* 0x000000070d067892 */ /* 0x000fc8000f8ec0ff */
[----:B------:R-:W-:-:S03]  /*04c0*/  UISETP.NE.AND UP1, UPT, UR6, URZ, UPT ;  /* 0x000000ff0600728c */ /* 0x000fc6000bf25270 */
[----:B------:R-:W-:Y:S08]  /*04d0*/  BRA.U !UP0, `(.L_x_5) ;  /* 0x0000000108507547 */ /* 0x000ff0000b800000 */
[----:B------:R-:W0:Y:S01]  /*04e0*/  LDC.64 R4, c[0x0][0x380] ;  /* 0x0000e000ff047b82 */ /* 0x000e220000000a00 */
[----:B------:R-:W-:-:S05]  /*04f0*/  IADD3 R7, PT, PT, R0, UR4, RZ ;  /* 0x0000000400077c10 */ /* 0x000fca000fffe0ff */
[----:B0-----:R-:W-:-:S05]  /*0500*/  IMAD.WIDE R4, R7, 0x4, R4 ;  /* 0x0000000407047825 */ /* 0x001fca00078e0204 */
[----:B------:R-:W2:Y:S04]  /*0510*/  LDG.E R6, desc[UR8][R4.64] ;  /* 0x0000000804067981 */ /* 0x000ea8000c1e1900 */
[----:B------:R-:W3:Y:S04]  /*0520*/  LDG.E R7, desc[UR8][R4.64+0x4] ;  /* 0x0000040804077981 */ /* 0x000ee8000c1e1900 */
[----:B------:R-:W4:Y:S04]  /*0530*/  LDG.E R9, desc[UR8][R4.64+0x8] ;  /* 0x0000080804097981 */ /* 0x000f28000c1e1900 */
[----:B------:R-:W5:Y:S04]  /*0540*/  LDG.E R11, desc[UR8][R4.64+0xc] ;  /* 0x00000c08040b7981 */ /* 0x000f68000c1e1900 */
[----:B------:R-:W5:Y:S04]  /*0550*/  LDG.E R13, desc[UR8][R4.64+0x10] ;  /* 0x00001008040d7981 */ /* 0x000f68000c1e1900 */
[----:B------:R-:W5:Y:S04]  /*0560*/  LDG.E R15, desc[UR8][R4.64+0x14] ;  /* 0x00001408040f7981 */ /* 0x000f68000c1e1900 */
[----:B------:R-:W5:Y:S04]  /*0570*/  LDG.E R17, desc[UR8][R4.64+0x18] ;  /* 0x0000180804117981 */ /* 0x000f68000c1e1900 */
[----:B------:R-:W5:Y:S01]  /*0580*/  LDG.E R19, desc[UR8][R4.64+0x1c] ;  /* 0x00001c0804137981 */ /* 0x000f62000c1e1900 */
[----:B------:R-:W-:Y:S01]  /*0590*/  IADD3 R0, PT, PT, R0, 0x8, RZ ;  /* 0x0000000800007810 */ /* 0x000fe20007ffe0ff */
[----:B--2---:R-:W-:-:S04]  /*05a0*/  FADD R6, R3, R6 ;  /* 0x0000000603067221 */ /* 0x004fc80000000000 */
[----:B---3--:R-:W-:-:S04]  /*05b0*/  FADD R6, R6, R7 ;  /* 0x0000000706067221 */ /* 0x008fc80000000000 */
[----:B----4-:R-:W-:-:S04]  /*05c0*/  FADD R6, R6, R9 ;  /* 0x0000000906067221 */ /* 0x010fc80000000000 */
[----:B-----5:R-:W-:-:S04]  /*05d0*/  FADD R6, R6, R11 ;  /* 0x0000000b06067221 */ /* 0x020fc80000000000 */
[----:B------:R-:W-:-:S04]  /*05e0*/  FADD R6, R6, R13 ;  /* 0x0000000d06067221 */ /* 0x000fc80000000000 */
[----:B------:R-:W-:-:S04]  /*05f0*/  FADD R6, R6, R15 ;  /* 0x0000000f06067221 */ /* 0x000fc80000000000 */
[----:B------:R-:W-:-:S04]  /*0600*/  FADD R6, R6, R17 ;  /* 0x0000001106067221 */ /* 0x000fc80000000000 */
[----:B------:R-:W-:-:S07]  /*0610*/  FADD R3, R6, R19 ;  /* 0x0000001306037221 */ /* 0x000fce0000000000 */
.L_x_5:
        /* <DEDUP_REMOVED lines=11> */
[----:B------:R-:W5:Y:S01]  /*06d0*/  LDG.E R11, desc[UR8][R4.64+0xc] ;  /* 0x00000c08040b7981 */ /* 0x000f62000c1e1900 */
[----:B------:R-:W-:Y:S01]  /*06e0*/  IADD3 R0, PT, PT, R0, 0x4, RZ ;  /* 0x0000000400007810 */ /* 0x000fe20007ffe0ff */
[----:B--2---:R-:W-:-:S04]  /*06f0*/  FADD R6, R3, R6 ;  /* 0x0000000603067221 */ /* 0x004fc80000000000 */
[----:B---3--:R-:W-:-:S04]  /*0700*/  FADD R6, R6, R7 ;  /* 0x0000000706067221 */ /* 0x008fc80000000000 */
[----:B----4-:R-:W-:-:S04]  /*0710*/  FADD R6, R6, R9 ;  /* 0x0000000906067221 */ /* 0x010fc80000000000 */
[----:B-----5:R-:W-:-:S07]  /*0720*/  FADD R3, R6, R11 ;  /* 0x0000000b06037221 */ /* 0x020fce0000000000 */
.L_x_6:
[----:B------:R-:W-:Y:S05]  /*0730*/  BRA.U !UP1, `(.L_x_2) ;  /* 0x0000000109287547 */ /* 0x000fea000b800000 */
[----:B------:R-:W0:Y:S01]  /*0740*/  LDC.64 R6, c[0x0][0x380] ;  /* 0x0000e000ff067b82 */ /* 0x000e220000000a00 */
[----:B------:R-:W-:Y:S01]  /*0750*/  IADD3 R9, PT, PT, R0, UR4, RZ ;  /* 0x0000000400097c10 */ /* 0x000fe2000fffe0ff */
[----:B------:R-:W-:-:S12]  /*0760*/  UIADD3 UR5, UPT, UPT, -UR5, URZ, URZ ;  /* 0x000000ff05057290 */ /* 0x000fd8000fffe1ff */
.L_x_7:
[----:B0-----:R-:W-:-:S06]  /*0770*/  IMAD.WIDE R4, R9, 0x4, R6 ;  /* 0x0000000409047825 */ /* 0x001fcc00078e0206 */
[----:B------:R-:W2:Y:S01]  /*0780*/  LDG.E R4, desc[UR8][R4.64] ;  /* 0x0000000804047981 */ /* 0x000ea2000c1e1900 */
[----:B------:R-:W-:Y:S01]  /*0790*/  UIADD3 UR5, UPT, UPT, UR5, 0x1, URZ ;  /* 0x0000000105057890 */ /* 0x000fe2000fffe0ff */
[----:B------:R-:W-:-:S03]  /*07a0*/  IADD3 R9, PT, PT, R9, 0x1, RZ ;  /* 0x0000000109097810 */ /* 0x000fc60007ffe0ff */
[----:B------:R-:W-:Y:S01]  /*07b0*/  UISETP.NE.AND UP0, UPT, UR5, URZ, UPT ;  /* 0x000000ff0500728c */ /* 0x000fe2000bf05270 */
[----:B--2---:R-:W-:-:S08]  /*07c0*/  FADD R3, R4, R3 ;  /* 0x0000000304037221 */ /* 0x004fd00000000000 */
[----:B------:R-:W-:Y:S05]  /*07d0*/  BRA.U UP0, `(.L_x_7) ;  /* 0xfffffffd00e47547 */ /* 0x000fea000b83ffff */
.L_x_2:
[----:B------:R-:W-:-:S04]  /*07e0*/  I2FP.F32.S32 R4, UR13 ;  /* 0x0000000d00047c45 */ /* 0x000fc80008201400 */
[----:B------:R-:W0:Y:S08]  /*07f0*/  MUFU.RCP R5, R4 ;  /* 0x0000000400057308 */ /* 0x000e300000001000 */
[----:B------:R-:W1:Y:S01]  /*0800*/  FCHK P0, R3, R4 ;  /* 0x0000000403007302 */ /* 0x000e620000000000 */
[----:B0-----:R-:W-:-:S04]  /*0810*/  FFMA R0, -R4, R5, 1 ;  /* 0x3f80000004007423 */ /* 0x001fc80000000105 */
[----:B------:R-:W-:-:S04]  /*0820*/  FFMA R0, R5, R0, R5 ;  /* 0x0000000005007223 */ /* 0x000fc80000000005 */
[----:B------:R-:W-:-:S04]  /*0830*/  FFMA R5, R0, R3, RZ ;  /* 0x0000000300057223 */ /* 0x000fc800000000ff */
[----:B------:R-:W-:-:S04]  /*0840*/  FFMA R6, -R4, R5, R3 ;  /* 0x0000000504067223 */ /* 0x000fc80000000103 */
[----:B------:R-:W-:Y:S01]  /*0850*/  FFMA R0, R0, R6, R5 ;  /* 0x0000000600007223 */ /* 0x000fe20000000005 */
[----:B-1----:R-:W-:Y:S06]  /*0860*/  @!P0 BRA `(.L_x_8) ;  /* 0x0000000000108947 */ /* 0x002fec0003800000 */
[----:B------:R-:W-:Y:S02]  /*0870*/  MOV R0, R3 ;  /* 0x0000000300007202 */ /* 0x000fe40000000f00 */
[----:B------:R-:W-:Y:S02]  /*0880*/  MOV R3, R4 ;  /* 0x0000000400037202 */ /* 0x000fe40000000f00 */
[----:B------:R-:W-:-:S07]  /*0890*/  MOV R6, 0x8b0 ;  /* 0x000008b000067802 */ /* 0x000fce0000000f00 */
[----:B------:R-:W-:Y:S05]  /*08a0*/  CALL.REL.NOINC `($__internal_1_$__cuda_sm3x_div_rn_noftz_f32_slowpath) ;  /* 0x0000000c00d07944 */ /* 0x000fea0003c00000 */
.L_x_8:
[----:B------:R-:W0:Y:S01]  /*08b0*/  S2UR UR6, SR_CgaCtaId ;  /* 0x00000000000679c3 */ /* 0x000e220000008800 */
[----:B------:R-:W-:Y:S02]  /*08c0*/  UMOV UR5, 0x400 ;  /* 0x0000040000057882 */ /* 0x000fe40000000000 */
[----:B0-----:R-:W-:-:S09]  /*08d0*/  ULEA UR5, UR6, UR5, 0x18 ;  /* 0x0000000506057291 */ /* 0x001fd2000f8ec0ff */
[----:B------:R1:W-:Y:S03]  /*08e0*/  STS [UR5], R0 ;  /* 0x00000000ff007988 */ /* 0x0003e60008000805 */
.L_x_1:
[----:B------:R-:W-:Y:S05]  /*08f0*/  BSYNC.RECONVERGENT B0 ;  /* 0x0000000000007941 */ /* 0x000fea0003800200 */
.L_x_0:
[----:B------:R-:W-:Y:S01]  /*0900*/  BAR.SYNC.DEFER_BLOCKING 0x0 ;  /* 0x0000000000007b1d */ /* 0x000fe20000010000 */
[----:B------:R-:W-:-:S05]  /*0910*/  ISETP.NE.AND P0, PT, R2, RZ, PT ;  /* 0x000000ff0200720c */ /* 0x000fca0003f05270 */
[----:B------:R-:W-:Y:S08]  /*0920*/  BSSY.RECONVERGENT B0, `(.L_x_9) ;  /* 0x00000a2000007945 */ /* 0x000ff00003800200 */
[----:B------:R-:W-:Y:S05]  /*0930*/  @P0 BRA `(.L_x_10) ;  /* 0x0000000800800947 */ /* 0x000fea0003800000 */
[----:B------:R-:W2:Y:S01]  /*0940*/  LDCU UR10, c[0x0][0x3a8] ;  /* 0x00007500ff0a77ac */ /* 0x000ea20008000800 */
[----:B------:R-:W-:Y:S01]  /*0950*/  HFMA2 R3, -RZ, RZ, 0, 0 ;  /* 0x00000000ff037431 */ /* 0x000fe200000001ff */
[----:B--2---:R-:W-:-:S09]  /*0960*/  UISETP.GE.AND UP0, UPT, UR10, 0x1, UPT ;  /* 0x000000010a00788c */ /* 0x004fd2000bf06270 */
[----:B------:R-:W-:Y:S05]  /*0970*/  BRA.U !UP0, `(.L_x_11) ;  /* 0x00000009082c7547 */ /* 0x000fea000b800000 */
[----:B------:R-:W2:Y:S01]  /*0980*/  S2UR UR6, SR_CgaCtaId ;  /* 0x00000000000679c3 */ /* 0x000ea20000008800 */
[----:B------:R-:W-:Y:S01]  /*0990*/  UMOV UR5, 0x400 ;  /* 0x0000040000057882 */ /* 0x000fe20000000000 */
[----:B------:R-:W-:Y:S01]  /*09a0*/  UISETP.GE.U32.AND UP1, UPT, UR10, 0x10, UPT ;  /* 0x000000100a00788c */ /* 0x000fe2000bf26070 */
[----:B------:R-:W-:Y:S01]  /*09b0*/  MOV R3, RZ ;  /* 0x000000ff00037202 */ /* 0x000fe20000000f00 */
[----:B------:R-:W-:Y:S01]  /*09c0*/  ULOP3.LUT UR11, UR10, 0xf, URZ, 0xc0, !UPT ;  /* 0x0000000f0a0b7892 */ /* 0x000fe2000f8ec0ff */
[----:B------:R-:W-:-:S03]  /*09d0*/  MOV R6, RZ ;  /* 0x000000ff00067202 */ /* 0x000fc60000000f00 */
[----:B------:R-:W-:Y:S02]  /*09e0*/  UISETP.NE.AND UP0, UPT, UR11, URZ, UPT ;  /* 0x000000ff0b00728c */ /* 0x000fe4000bf05270 */
[----:B--2---:R-:W-:-:S09]  /*09f0*/  ULEA UR5, UR6, UR5, 0x18 ;  /* 0x0000000506057291 */ /* 0x004fd2000f8ec0ff */
[----:B01----:R-:W0:Y:S01]  /*0a00*/  LDS R0, [UR5] ;  /* 0x00000005ff007984 */ /* 0x003e220008000800 */
[----:B------:R-:W-:Y:S05]  /*0a10*/  BRA.U !UP1, `(.L_x_12) ;  /* 0x0000000109fc7547 */ /* 0x000fea000b800000 */
[----:B------:R-:W1:Y:S01]  /*0a20*/  LDCU.64 UR6, c[0x0][0x380] ;  /* 0x00007000ff0677ac */ /* 0x000e620008000a00 */
[----:B------:R-:W-:Y:S02]  /*0a30*/  MOV R3, RZ ;  /* 0x000000ff00037202 */ /* 0x000fe40000000f00 */
[----:B------:R-:W-:Y:S01]  /*0a40*/  MOV R7, UR4 ;  /* 0x0000000400077c02 */ /* 0x000fe20008000f00 */
[----:B------:R-:W-:-:S04]  /*0a50*/  ULOP3.LUT UR12, UR10, 0x7ffffff0, URZ, 0xc0, !UPT ;  /* 0x7ffffff00a0c7892 */ /* 0x000fc8000f8ec0ff */
[----:B------:R-:W-:Y:S02]  /*0a60*/  UIADD3 UR5, UPT, UPT, -UR12, URZ, URZ ;  /* 0x000000ff0c057290 */ /* 0x000fe4000fffe1ff */
[----:B------:R-:W-:Y:S01]  /*0a70*/  MOV R6, UR12 ;  /* 0x0000000c00067c02 */ /* 0x000fe20008000f00 */
[----:B-1----:R-:W-:-:S04]  /*0a80*/  UIADD3 UR6, UP1, UPT, UR6, 0x20, URZ ;  /* 0x0000002006067890 */ /* 0x002fc8000ff3e0ff */
[----:B------:R-:W-:-:S12]  /*0a90*/  UIADD3.X UR7, UPT, UPT, URZ, UR7, URZ, UP1, !UPT ;  /* 0x00000007ff077290 */ /* 0x000fd80008ffe4ff */
.L_x_13:
[----:B------:R-:W-:Y:S02]  /*0aa0*/  MOV R4, UR6 ;  /* 0x0000000600047c02 */ /* 0x000fe40008000f00 */
[----:B------:R-:W-:-:S03]  /*0ab0*/  MOV R5, UR7 ;  /* 0x0000000700057c02 */ /* 0x000fc60008000f00 */
[----:B------:R-:W-:-:S05]  /*0ac0*/  IMAD.WIDE R4, R7, 0x4, R4 ;  /* 0x0000000407047825 */ /* 0x000fca00078e0204 */
[----:B------:R-:W0:Y:S04]  /*0ad0*/  LDG.E R10, desc[UR8][R4.64+-0x20] ;  /* 0xffffe008040a7981 */ /* 0x000e28000c1e1900 */
        /* <DEDUP_REMOVED lines=14> */
[----:B------:R1:W5:Y:S01]  /*0bc0*/  LDG.E R8, desc[UR8][R4.64+0x1c] ;  /* 0x00001c0804087981 */ /* 0x000362000c1e1900 */
[----:B------:R-:W-:Y:S01]  /*0bd0*/  UIADD3 UR5, UPT, UPT, UR5, 0x10, URZ ;  /* 0x0000001005057890 */ /* 0x000fe2000fffe0ff */
[----:B------:R-:W-:-:S03]  /*0be0*/  IADD3 R7, PT, PT, R7, 0x10, RZ ;  /* 0x0000001007077810 */ /* 0x000fc60007ffe0ff */
[----:B------:R-:W-:Y:S01]  /*0bf0*/  UISETP.NE.AND UP1, UPT, UR5, URZ, UPT ;  /* 0x000000ff0500728c */ /* 0x000fe2000bf25270 */
[----:B0-----:R-:W-:-:S04]  /*0c00*/  FADD R10, -R0, R10 ;  /* 0x0000000a000a7221 */ /* 0x001fc80000000100 */
[----:B------:R-:W-:Y:S01]  /*0c10*/  FFMA R3, R10, R10, R3 ;  /* 0x0000000a0a037223 */ /* 0x000fe20000000003 */
[C---:B--2---:R-:W-:Y:S01]  /*0c20*/  FADD R12, -R0.reuse, R12 ;  /* 0x0000000c000c7221 */ /* 0x044fe20000000100 */
[----:B---3--:R-:W-:-:S03]  /*0c30*/  FADD R14, -R0, R14 ;  /* 0x0000000e000e7221 */ /* 0x008fc60000000100 */
[----:B------:R-:W-:Y:S01]  /*0c40*/  FFMA R3, R12, R12, R3 ;  /* 0x0000000c0c037223 */ /* 0x000fe20000000003 */
[----:B----4-:R-:W-:-:S03]  /*0c50*/  FADD R16, -R0, R16 ;  /* 0x0000001000107221 */ /* 0x010fc60000000100 */
[----:B------:R-:W-:Y:S01]  /*0c60*/  FFMA R3, R14, R14, R3 ;  /* 0x0000000e0e037223 */ /* 0x000fe20000000003 */
[----:B-----5:R-:W-:-:S03]  /*0c70*/  FADD R10, -R0, R29 ;  /* 0x0000001d000a7221 */ /* 0x020fc60000000100 */
[----:B------:R-:W-:Y:S01]  /*0c80*/  FFMA R3, R16, R16, R3 ;  /* 0x0000001010037223 */ /* 0x000fe20000000003 */
[----:B-1----:R-:W-:-:S03]  /*0c90*/  FADD R4, -R0, R27 ;  /* 0x0000001b00047221 */ /* 0x002fc60000000100 */
[----:B------:R-:W-:-:S04]  /*0ca0*/  FFMA R3, R10, R10, R3 ;  /* 0x0000000a0a037223 */ /* 0x000fc80000000003 */
[----:B------:R-:W-:Y:S01]  /*0cb0*/  FFMA R3, R4, R4, R3 ;  /* 0x0000000404037223 */ /* 0x000fe20000000003 */
[----:B------:R-:W-:-:S04]  /*0cc0*/  FADD R4, -R0, R25 ;  /* 0x0000001900047221 */ /* 0x000fc80000000100 */
        /* <DEDUP_REMOVED lines=13> */
[C---:B------:R-:W-:Y:S01]  /*0da0*/  FADD R4, -R0.reuse, R11 ;  /* 0x0000000b00047221 */ /* 0x040fe20000000100 */
[----:B------:R-:W-:-:S03]  /*0db0*/  FADD R8, -R0, R8 ;  /* 0x0000000800087221 */ /* 0x000fc60000000100 */
[----:B------:R-:W-:Y:S01]  /*0dc0*/  FFMA R3, R4, R4, R3 ;  /* 0x0000000404037223 */ /* 0x000fe20000000003 */
[----:B------:R-:W-:-:S04]  /*0dd0*/  FADD R4, -R0, R9 ;  /* 0x0000000900047221 */ /* 0x000fc80000000100 */
[----:B------:R-:W-:-:S04]  /*0de0*/  FFMA R3, R4, R4, R3 ;  /* 0x0000000404037223 */ /* 0x000fc80000000003 */
[----:B------:R-:W-:Y:S01]  /*0df0*/  FFMA R3, R8, R8, R3 ;  /* 0x0000000808037223 */ /* 0x000fe20000000003 */
[----:B------:R-:W-:Y:S06]  /*0e00*/  BRA.U UP1, `(.L_x_13) ;  /* 0xfffffffd01247547 */ /* 0x000fec000b83ffff */
.L_x_12:
[----:B------:R-:W-:Y:S05]  /*0e10*/  BRA.U !UP0, `(.L_x_11) ;  /* 0x0000000508047547 */ /* 0x000fea000b800000 */
[----:B------:R-:W-:Y:S02]  /*0e20*/  UISETP.GE.U32.AND UP0, UPT, UR11, 0x8, UPT ;  /* 0x000000080b00788c */ /* 0x000fe4000bf06070 */
[----:B------:R-:W-:-:S04]  /*0e30*/  ULOP3.LUT UR6, UR10, 0x7, URZ, 0xc0, !UPT ;  /* 0x000000070a067892 */ /* 0x000fc8000f8ec0ff */
[----:B------:R-:W-:-:S03]  /*0e40*/  UISETP.NE.AND UP1, UPT, UR6, URZ, UPT ;  /* 0x000000ff0600728c */ /* 0x000fc6000bf25270 */
[----:B------:R-:W-:Y:S08]  /*0e50*/  BRA.U !UP0, `(.L_x_14) ;  /* 0x0000000108707547 */ /* 0x000ff0000b800000 */
[----:B------:R-:W1:Y:S01]  /*0e60*/  LDC.64 R4, c[0x0][0x380] ;  /* 0x0000e000ff047b82 */ /* 0x000e620000000a00 */
[----:B------:R-:W-:-:S05]  /*0e70*/  IADD3 R7, PT, PT, R6, UR4, RZ ;  /* 0x0000000406077c10 */ /* 0x000fca000fffe0ff */
[----:B-1----:R-:W-:-:S05]  /*0e80*/  IMAD.WIDE R4, R7, 0x4, R4 ;  /* 0x0000000407047825 */ /* 0x002fca00078e0204 */
[----:B------:R-:W0:Y:S04]  /*0e90*/  LDG.E R7, desc[UR8][R4.64] ;  /* 0x0000000804077981 */ /* 0x000e28000c1e1900 */
[----:B------:R-:W2:Y:S04]  /*0ea0*/  LDG.E R9, desc[UR8][R4.64+0x4] ;  /* 0x0000040804097981 */ /* 0x000ea8000c1e1900 */
[----:B------:R-:W3:Y:S04]  /*0eb0*/  LDG.E R11, desc[UR8][R4.64+0x8] ;  /* 0x00000808040b7981 */ /* 0x000ee8000c1e1900 */
[----:B------:R-:W4:Y:S04]  /*0ec0*/  LDG.E R13, desc[UR8][R4.64+0xc] ;  /* 0x00000c08040d7981 */ /* 0x000f28000c1e1900 */
[----:B------:R-:W5:Y:S04]  /*0ed0*/  LDG.E R15, desc[UR8][R4.64+0x10] ;  /* 0x00001008040f7981 */ /* 0x000f68000c1e1900 */
[----:B------:R-:W5:Y:S04]  /*0ee0*/  LDG.E R17, desc[UR8][R4.64+0x14] ;  /* 0x0000140804117981 */ /* 0x000f68000c1e1900 */
[----:B------:R-:W5:Y:S04]  /*0ef0*/  LDG.E R19, desc[UR8][R4.64+0x18] ;  /* 0x0000180804137981 */ /* 0x000f68000c1e1900 */
[----:B------:R1:W5:Y:S01]  /*0f00*/  LDG.E R21, desc[UR8][R4.64+0x1c] ;  /* 0x00001c0804157981 */ /* 0x000362000c1e1900 */
[----:B------:R-:W-:Y:S01]  /*0f10*/  IADD3 R6, PT, PT, R6, 0x8, RZ ;  /* 0x0000000806067810 */ /* 0x000fe20007ffe0ff */
[----:B0-----:R-:W-:-:S04]  /*0f20*/  FADD R8, -R0, R7 ;  /* 0x0000000700087221 */ /* 0x001fc80000000100 */
[----:B------:R-:W-:Y:S01]  /*0f30*/  FFMA R3, R8, R8, R3 ;  /* 0x0000000808037223 */ /* 0x000fe20000000003 */
[----:B--2---:R-:W-:-:S04]  /*0f40*/  FADD R8, -R0, R9 ;  /* 0x0000000900087221 */ /* 0x004fc80000000100 */
[----:B------:R-:W-:Y:S01]  /*0f50*/  FFMA R3, R8, R8, R3 ;  /* 0x0000000808037223 */ /* 0x000fe20000000003 */
[----:B---3--:R-:W-:-:S04]  /*0f60*/  FADD R8, -R0, R11 ;  /* 0x0000000b00087221 */ /* 0x008fc80000000100 */
[----:B------:R-:W-:Y:S01]  /*0f70*/  FFMA R3, R8, R8, R3 ;  /* 0x0000000808037223 */ /* 0x000fe20000000003 */
[----:B----4-:R-:W-:-:S04]  /*0f80*/  FADD R8, -R0, R13 ;  /* 0x0000000d00087221 */ /* 0x010fc80000000100 */
[----:B------:R-:W-:Y:S01]  /*0f90*/  FFMA R3, R8, R8, R3 ;  /* 0x0000000808037223 */ /* 0x000fe20000000003 */
[C---:B-----5:R-:W-:Y:S01]  /*0fa0*/  FADD R8, -R0.reuse, R15 ;  /* 0x0000000f00087221 */ /* 0x060fe20000000100 */
[----:B-1----:R-:W-:-:S03]  /*0fb0*/  FADD R4, -R0, R17 ;  /* 0x0000001100047221 */ /* 0x002fc60000000100 */
[----:B------:R-:W-:Y:S01]  /*0fc0*/  FFMA R3, R8, R8, R3 ;  /* 0x0000000808037223 */ /* 0x000fe20000000003 */
[----:B------:R-:W-:-:S03]  /*0fd0*/  FADD R8, -R0, R19 ;  /* 0x0000001300087221 */ /* 0x000fc60000000100 */
[----:B------:R-:W-:Y:S01]  /*0fe0*/  FFMA R3, R4, R4, R3 ;  /* 0x0000000404037223 */ /* 0x000fe20000000003 */
[----:B------:R-:W-:-:S03]  /*0ff0*/  FADD R4, -R0, R21 ;  /* 0x0000001500047221 */ /* 0x000fc60000000100 */
[----:B------:R-:W-:-:S04]  /*1000*/  FFMA R3, R8, R8, R3 ;  /* 0x0000000808037223 */ /* 0x000fc80000000003 */
[----:B------:R-:W-:-:S07]  /*1010*/  FFMA R3, R4, R4, R3 ;  /* 0x0000000404037223 */ /* 0x000fce0000000003 */
.L_x_14:
        /* <DEDUP_REMOVED lines=11> */
[----:B------:R-:W4:Y:S01]  /*10d0*/  LDG.E R13, desc[UR8][R4.64+0xc] ;  /* 0x00000c08040d7981 */ /* 0x000f22000c1e1900 */
[----:B------:R-:W-:Y:S01]  /*10e0*/  IADD3 R6, PT, PT, R6, 0x4, RZ ;  /* 0x0000000406067810 */ /* 0x000fe20007ffe0ff */
[----:B0-----:R-:W-:-:S04]  /*10f0*/  FADD R8, -R0, R7 ;  /* 0x0000000700087221 */ /* 0x001fc80000000100 */
[----:B------:R-:W-:Y:S01]  /*1100*/  FFMA R3, R8, R8, R3 ;  /* 0x0000000808037223 */ /* 0x000fe20000000003 */
[C---:B--2---:R-:W-:Y:S01]  /*1110*/  FADD R8, -R0.reuse, R9 ;  /* 0x0000000900087221 */ /* 0x044fe20000000100 */
[----:B---3--:R-:W-:-:S03]  /*1120*/  FADD R10, -R0, R11 ;  /* 0x0000000b000a7221 */ /* 0x008fc60000000100 */
[----:B------:R-:W-:Y:S01]  /*1130*/  FFMA R3, R8, R8, R3 ;  /* 0x0000000808037223 */ /* 0x000fe20000000003 */
[----:B----4-:R-:W-:-:S03]  /*1140*/  FADD R8, -R0, R13 ;  /* 0x0000000d00087221 */ /* 0x010fc60000000100 */
[----:B------:R-:W-:-:S04]  /*1150*/  FFMA R3, R10, R10, R3 ;  /* 0x0000000a0a037223 */ /* 0x000fc80000000003 */
[----:B------:R-:W-:-:S07]  /*1160*/  FFMA R3, R8, R8, R3 ;  /* 0x0000000808037223 */ /* 0x000fce0000000003 */
.L_x_15:
[----:B------:R-:W-:Y:S05]  /*1170*/  BRA.U !UP1, `(.L_x_11) ;  /* 0x00000001092c7547 */ /* 0x000fea000b800000 */
[----:B------:R-:W1:Y:S01]  /*1180*/  LDC.64 R8, c[0x0][0x380] ;  /* 0x0000e000ff087b82 */ /* 0x000e620000000a00 */
[----:B------:R-:W-:Y:S01]  /*1190*/  IADD3 R7, PT, PT, R6, UR4, RZ ;  /* 0x0000000406077c10 */ /* 0x000fe2000fffe0ff */
[----:B------:R-:W-:-:S12]  /*11a0*/  UIADD3 UR5, UPT, UPT, -UR5, URZ, URZ ;  /* 0x000000ff05057290 */ /* 0x000fd8000fffe1ff */
.L_x_16:
[----:B-1----:R-:W-:-:S06]  /*11b0*/  IMAD.WIDE R4, R7, 0x4, R8 ;  /* 0x0000000407047825 */ /* 0x002fcc00078e0208 */
[----:B------:R-:W0:Y:S01]  /*11c0*/  LDG.E R5, desc[UR8][R4.64] ;  /* 0x0000000804057981 */ /* 0x000e22000c1e1900 */
[----:B------:R-:W-:Y:S01]  /*11d0*/  UIADD3 UR5, UPT, UPT, UR5, 0x1, URZ ;  /* 0x0000000105057890 */ /* 0x000fe2000fffe0ff */
[----:B------:R-:W-:-:S03]  /*11e0*/  IADD3 R7, PT, PT, R7, 0x1, RZ ;  /* 0x0000000107077810 */ /* 0x000fc60007ffe0ff */
[----:B------:R-:W-:Y:S01]  /*11f0*/  UISETP.NE.AND UP0, UPT, UR5, URZ, UPT ;  /* 0x000000ff0500728c */ /* 0x000fe2000bf05270 */
[----:B0-----:R-:W-:-:S04]  /*1200*/  FADD R6, -R0, R5 ;  /* 0x0000000500067221 */ /* 0x001fc80000000100 */
[----:B------:R-:W-:-:S04]  /*1210*/  FFMA R3, R6, R6, R3 ;  /* 0x0000000606037223 */ /* 0x000fc80000000003 */
[----:B------:R-:W-:Y:S05]  /*1220*/  BRA.U UP0, `(.L_x_16) ;  /* 0xfffffffd00e07547 */ /* 0x000fea000b83ffff */
.L_x_11:
[----:B------:R-:W-:-:S04]  /*1230*/  I2FP.F32.S32 R6, UR10 ;  /* 0x0000000a00067c45 */ /* 0x000fc80008201400 */
[----:B------:R-:W0:Y:S08]  /*1240*/  MUFU.RCP R5, R6 ;  /* 0x0000000600057308 */ /* 0x000e300000001000 */
[----:B------:R-:W2:Y:S01]  /*1250*/  FCHK P0, R3, R6 ;  /* 0x0000000603007302 */ /* 0x000ea20000000000 */
[----:B01----:R-:W-:-:S04]  /*1260*/  FFMA R0, -R6, R5, 1 ;  /* 0x3f80000006007423 */ /* 0x003fc80000000105 */
[----:B------:R-:W-:-:S04]  /*1270*/  FFMA R0, R5, R0, R5 ;  /* 0x0000000005007223 */ /* 0x000fc80000000005 */
[----:B------:R-:W-:-:S04]  /*1280*/  FFMA R4, R0, R3, RZ ;  /* 0x0000000300047223 */ /* 0x000fc800000000ff */
[----:B------:R-:W-:-:S04]  /*1290*/  FFMA R5, -R6, R4, R3 ;  /* 0x0000000406057223 */ /* 0x000fc80000000103 */
[----:B------:R-:W-:Y:S01]  /*12a0*/  FFMA R0, R0, R5, R4 ;  /* 0x0000000500007223 */ /* 0x000fe20000000004 */
[----:B--2---:R-:W-:Y:S06]  /*12b0*/  @!P0 BRA `(.L_x_17) ;  /* 0x0000000000108947 */ /* 0x004fec0003800000 */
[----:B------:R-:W-:Y:S02]  /*12c0*/  MOV R0, R3 ;  /* 0x0000000300007202 */ /* 0x000fe40000000f00 */
[----:B------:R-:W-:Y:S02]  /*12d0*/  MOV R3, R6 ;  /* 0x0000000600037202 */ /* 0x000fe40000000f00 */
[----:B------:R-:W-:-:S07]  /*12e0*/  MOV R6, 0x1300 ;  /* 0x0000130000067802 */ /* 0x000fce0000000f00 */
[----:B------:R-:W-:Y:S05]  /*12f0*/  CALL.REL.NOINC `($__internal_1_$__cuda_sm3x_div_rn_noftz_f32_slowpath) ;  /* 0x00000004003c7944 */ /* 0x000fea0003c00000 */
.L_x_17:
[----:B------:R-:W0:Y:S01]  /*1300*/  S2UR UR6, SR_CgaCtaId ;  /* 0x00000000000679c3 */ /* 0x000e220000008800 */
[----:B------:R-:W-:Y:S02]  /*1310*/  UMOV UR5, 0x400 ;  /* 0x0000040000057882 */ /* 0x000fe40000000000 */
[----:B0-----:R-:W-:-:S09]  /*1320*/  ULEA UR5, UR6, UR5, 0x18 ;  /* 0x0000000506057291 */ /* 0x001fd2000f8ec0ff */
[----:B------:R2:W-:Y:S03]  /*1330*/  STS [UR5+0x4], R0 ;  /* 0x00000400ff007988 */ /* 0x0005e60008000805 */
.L_x_10:
[----:B------:R-:W-:Y:S05]  /*1340*/  BSYNC.RECONVERGENT B0 ;  /* 0x0000000000007941 */ /* 0x000fea0003800200 */
.L_x_9:
[----:B------:R-:W3:Y:S08]  /*1350*/  S2UR UR6, SR_CgaCtaId ;  /* 0x00000000000679c3 */ /* 0x000ef00000008800 */
[----:B------:R-:W-:Y:S06]  /*1360*/  BAR.SYNC.DEFER_BLOCKING 0x0 ;  /* 0x0000000000007b1d */ /* 0x000fec0000010000 */
[----:B------:R-:W-:-:S02]  /*1370*/  UMOV UR5, 0x400 ;  /* 0x0000040000057882 */ /* 0x000fc40000000000 */
[----:B---3--:R-:W-:-:S09]  /*1380*/  ULEA UR5, UR6, UR5, 0x18 ;  /* 0x0000000506057291 */ /* 0x008fd2000f8ec0ff */
[----:B012---:R-:W0:Y:S02]  /*1390*/  LDS R0, [UR5+0x4] ;  /* 0x00000405ff007984 */ /* 0x007e240008000800 */
[----:B------:R-:W0:Y:S02]  /*13a0*/  LDCU UR5, c[0x0][0x3ac] ;  /* 0x00007580ff0577ac */ /* 0x000e240008000800 */
[----:B0-----:R-:W-:-:S04]  /*13b0*/  FADD R0, R0, UR5 ;  /* 0x0000000500007e21 */ /* 0x001fc80008000000 */
[----:B------:R0:W1:Y:S01]  /*13c0*/  MUFU.RSQ R3, R0 ;  /* 0x0000000000037308 */ /* 0x0000620000001400 */
[----:B------:R-:W-:-:S04]  /*13d0*/  IADD3 R4, PT, PT, R0, -0xd000000, RZ ;  /* 0xf300000000047810 */ /* 0x000fc80007ffe0ff */
[----:B------:R-:W-:-:S13]  /*13e0*/  ISETP.GT.U32.AND P0, PT, R4, 0x727fffff, PT ;  /* 0x727fffff0400780c */ /* 0x000fda0003f04070 */
[----:B01----:R-:W-:Y:S05]  /*13f0*/  @!P0 BRA `(.L_x_18) ;  /* 0x00000000000c8947 */ /* 0x003fea0003800000 */
[----:B------:R-:W-:-:S07]  /*1400*/  MOV R6, 0x1420 ;  /* 0x0000142000067802 */ /* 0x000fce0000000f00 */
[----:B------:R-:W-:Y:S05]  /*1410*/  CALL.REL.NOINC `($__internal_0_$__cuda_sm20_sqrt_rn_f32_slowpath) ;  /* 0x0000000000987944 */ /* 0x000fea0003c00000 */
[----:B------:R-:W-:Y:S05]  /*1420*/  BRA `(.L_x_19) ;  /* 0x0000000000107947 */ /* 0x000fea0003800000 */
.L_x_18:
[----:B------:R-:W-:Y:S01]  /*1430*/  FMUL.FTZ R5, R0, R3 ;  /* 0x0000000300057220 */ /* 0x000fe20000410000 */
[----:B------:R-:W-:-:S03]  /*1440*/  FMUL.FTZ R3, R3, 0.5 ;  /* 0x3f00000003037820 */ /* 0x000fc60000410000 */
[----:B------:R-:W-:-:S04]  /*1450*/  FFMA R0, -R5, R5, R0 ;  /* 0x0000000505007223 */ /* 0x000fc80000000100 */
[----:B------:R-:W-:-:S07]  /*1460*/  FFMA R3, R0, R3, R5 ;  /* 0x0000000300037223 */ /* 0x000fce0000000005 */
.L_x_19:
[----:B------:R-:W0:Y:S01]  /*1470*/  LDC.64 R8, c[0x0][0x380] ;  /* 0x0000e000ff087b82 */ /* 0x000e220000000a00 */
[----:B------:R-:W-:-:S07]  /*1480*/  IADD3 R4, PT, PT, R2, UR4, RZ ;  /* 0x0000000402047c10 */ /* 0x000fce000fffe0ff */
[----:B------:R-:W1:Y:S01]  /*1490*/  LDC.64 R6, c[0x0][0x390] ;  /* 0x0000e400ff067b82 */ /* 0x000e620000000a00 */
[----:B0-----:R-:W-:-:S05]  /*14a0*/  IMAD.WIDE R8, R4, 0x4, R8 ;  /* 0x0000000404087825 */ /* 0x001fca00078e0208 */
[----:B------:R-:W2:Y:S02]  /*14b0*/  LDG.E R0, desc[UR8][R8.64] ;  /* 0x0000000808007981 */ /* 0x000ea4000c1e1900 */
[----:B------:R-:W0:Y:S01]  /*14c0*/  S2UR UR5, SR_CgaCtaId ;  /* 0x00000000000579c3 */ /* 0x000e220000008800 */
[----:B------:R-:W-:Y:S01]  /*14d0*/  UMOV UR4, 0x400 ;  /* 0x0000040000047882 */ /* 0x000fe20000000000 */
[----:B------:R-:W3:Y:S01]  /*14e0*/  MUFU.RCP R10, R3 ;  /* 0x00000003000a7308 */ /* 0x000ee20000001000 */
[----:B-1----:R-:W-:Y:S01]  /*14f0*/  IMAD.WIDE.U32 R6, R2, 0x4, R6 ;  /* 0x0000000402067825 */ /* 0x002fe200078e0006 */
[----:B------:R-:W-:Y:S04]  /*1500*/  BSSY.RECONVERGENT B0, `(.L_x_20) ;  /* 0x000000f000007945 */ /* 0x000fe80003800200 */
[----:B------:R1:W5:Y:S01]  /*1510*/  LDG.E R5, desc[UR8][R6.64] ;  /* 0x0000000806057981 */ /* 0x000362000c1e1900 */
[----:B---3--:R-:W-:-:S04]  /*1520*/  FFMA R13, R10, -R3, 1 ;  /* 0x3f8000000a0d7423 */ /* 0x008fc80000000803 */
[----:B------:R-:W-:Y:S01]  /*1530*/  FFMA R13, R10, R13, R10 ;  /* 0x0000000d0a0d7223 */ /* 0x000fe2000000000a */
[----:B0-----:R-:W-:-:S09]  /*1540*/  ULEA UR4, UR5, UR4, 0x18 ;  /* 0x0000000405047291 */ /* 0x001fd2000f8ec0ff */
[----:B------:R-:W2:Y:S02]  /*1550*/  LDS R11, [UR4] ;  /* 0x00000004ff0b7984 */ /* 0x000ea40008000800 */
[----:B--2---:R-:W-:-:S04]  /*1560*/  FADD R0, R0, -R11 ;  /* 0x8000000b00007221 */ /* 0x004fc80000000000 */
[----:B------:R-:W0:Y:S01]  /*1570*/  FCHK P0, R0, R3 ;  /* 0x0000000300007302 */ /* 0x000e220000000000 */
[----:B------:R-:W-:-:S04]  /*1580*/  FFMA R8, R0, R13, RZ ;  /* 0x0000000d00087223 */ /* 0x000fc800000000ff */
[----:B-1----:R-:W-:-:S04]  /*1590*/  FFMA R6, R8, -R3, R0 ;  /* 0x8000000308067223 */ /* 0x002fc80000000000 */
[----:B------:R-:W-:Y:S01]  /*15a0*/  FFMA R8, R13, R6, R8 ;  /* 0x000000060d087223 */ /* 0x000fe20000000008 */
[----:B0-----:R-:W-:Y:S06]  /*15b0*/  @!P0 BRA `(.L_x_21) ;  /* 0x00000000000c8947 */ /* 0x001fec0003800000 */
[----:B------:R-:W-:-:S07]  /*15c0*/  MOV R6, 0x15e0 ;  /* 0x000015e000067802 */ /* 0x000fce0000000f00 */
[----:B-----5:R-:W-:Y:S05]  /*15d0*/  CALL.REL.NOINC `($__internal_1_$__cuda_sm3x_div_rn_noftz_f32_slowpath) ;  /* 0x0000000000847944 */ /* 0x020fea0003c00000 */
[----:B------:R-:W-:-:S07]  /*15e0*/  MOV R8, R0 ;  /* 0x0000000000087202 */ /* 0x000fce0000000f00 */
.L_x_21:
[----:B------:R-:W-:Y:S05]  /*15f0*/  BSYNC.RECONVERGENT B0 ;  /* 0x0000000000007941 */ /* 0x000fea0003800200 */
.L_x_20:
[----:B------:R-:W0:Y:S02]  /*1600*/  LDC.64 R6, c[0x0][0x398] ;  /* 0x0000e600ff067b82 */ /* 0x000e240000000a00 */
[----:B0-----:R-:W-:-:S06]  /*1610*/  IMAD.WIDE.U32 R2, R2, 0x4, R6 ;  /* 0x0000000402027825 */ /* 0x001fcc00078e0006 */
[----:B------:R-:W0:Y:S01]  /*1620*/  LDC.64 R6, c[0x0][0x388] ;  /* 0x0000e200ff067b82 */ /* 0x000e220000000a00 */
[----:B------:R-:W2:Y:S01]  /*1630*/  LDG.E R2, desc[UR8][R2.64] ;  /* 0x0000000802027981 */ /* 0x000ea2000c1e1900 */
[----:B0-----:R-:W-:-:S04]  /*1640*/  IMAD.WIDE R6, R4, 0x4, R6 ;  /* 0x0000000404067825 */ /* 0x001fc800078e0206 */
[----:B--2--5:R-:W-:-:S05]  /*1650*/  FFMA R5, R5, R8, R2 ;  /* 0x0000000805057223 */ /* 0x024fca0000000002 */
[----:B------:R-:W-:Y:S01]  /*1660*/  STG.E desc[UR8][R6.64], R5 ;  /* 0x0000000506007986 */ /* 0x000fe2000c101908 */
[----:B------:R-:W-:Y:S05]  /*1670*/  EXIT ;  /* 0x000000000000794d */ /* 0x000fea0003800000 */
        .weak           $__internal_0_$__cuda_sm20_sqrt_rn_f32_slowpath
        .type           $__internal_0_$__cuda_sm20_sqrt_rn_f32_slowpath,@function
        .size           $__internal_0_$__cuda_sm20_sqrt_rn_f32_slowpath,($__internal_1_$__cuda_sm3x_div_rn_noftz_f32_slowpath - $__internal_0_$__cuda_sm20_sqrt_rn_f32_slowpath)
$__internal_0_$__cuda_sm20_sqrt_rn_f32_slowpath:
[----:B------:R-:W-:-:S13]  /*1680*/  LOP3.LUT P0, RZ, R0, 0x7fffffff, RZ, 0xc0, !PT ;  /* 0x7fffffff00ff7812 */ /* 0x000fda000780c0ff */
[----:B------:R-:W-:Y:S01]  /*1690*/  @!P0 MOV R3, R0 ;  /* 0x0000000000038202 */ /* 0x000fe20000000f00 */
[----:B------:R-:W-:Y:S06]  /*16a0*/  @!P0 BRA `(.L_x_22) ;  /* 0x0000000000448947 */ /* 0x000fec0003800000 */
[----:B------:R-:W-:-:S13]  /*16b0*/  FSETP.GEU.FTZ.AND P0, PT, R0, RZ, PT ;  /* 0x000000ff0000720b */ /* 0x000fda0003f1e000 */
[----:B------:R-:W-:Y:S01]  /*16c0*/  @!P0 MOV R3, 0x7fffffff ;  /* 0x7fffffff00038802 */ /* 0x000fe20000000f00 */
[----:B------:R-:W-:Y:S06]  /*16d0*/  @!P0 BRA `(.L_x_22) ;  /* 0x0000000000388947 */ /* 0x000fec0003800000 */
[----:B------:R-:W-:-:S13]  /*16e0*/  FSETP.GTU.FTZ.AND P0, PT, |R0|, +INF , PT ;  /* 0x7f8000000000780b */ /* 0x000fda0003f1c200 */
[----:B------:R-:W-:Y:S01]  /*16f0*/  @P0 FADD.FTZ R3, R0, 1 ;  /* 0x3f80000000030421 */ /* 0x000fe20000010000 */
[----:B------:R-:W-:Y:S06]  /*1700*/  @P0 BRA `(.L_x_22) ;  /* 0x00000000002c0947 */ /* 0x000fec0003800000 */
[----:B------:R-:W-:-:S13]  /*1710*/  FSETP.NEU.FTZ.AND P0, PT, |R0|, +INF , PT ;  /* 0x7f8000000000780b */ /* 0x000fda0003f1d200 */
[----:B------:R-:W-:Y:S01]  /*1720*/  @!P0 MOV R3, R0 ;  /* 0x0000000000038202 */ /* 0x000fe20000000f00 */
[----:B------:R-:W-:Y:S06]  /*1730*/  @!P0 BRA `(.L_x_22) ;  /* 0x0000000000208947 */ /* 0x000fec0003800000 */
[----:B------:R-:W-:-:S04]  /*1740*/  FFMA R0, R0, 1.84467440737095516160e+19, RZ ;  /* 0x5f80000000007823 */ /* 0x000fc800000000ff */
[----:B------:R-:W0:Y:S02]  /*1750*/  MUFU.RSQ R3, R0 ;  /* 0x0000000000037308 */ /* 0x000e240000001400 */
[----:B0-----:R-:W-:Y:S01]  /*1760*/  FMUL.FTZ R5, R0, R3 ;  /* 0x0000000300057220 */ /* 0x001fe20000410000 */
[----:B------:R-:W-:-:S03]  /*1770*/  FMUL.FTZ R3, R3, 0.5 ;  /* 0x3f00000003037820 */ /* 0x000fc60000410000 */
[----:B------:R-:W-:-:S04]  /*1780*/  FADD.FTZ R4, -R5, -RZ ;  /* 0x800000ff05047221 */ /* 0x000fc80000010100 */
[----:B------:R-:W-:-:S04]  /*1790*/  FFMA R4, R5, R4, R0 ;  /* 0x0000000405047223 */ /* 0x000fc80000000000 */
[----:B------:R-:W-:-:S04]  /*17a0*/  FFMA R3, R4, R3, R5 ;  /* 0x0000000304037223 */ /* 0x000fc80000000005 */
[----:B------:R-:W-:-:S07]  /*17b0*/  FMUL.FTZ R3, R3, 2.3283064365386962891e-10 ;  /* 0x2f80000003037820 */ /* 0x000fce0000410000 */
.L_x_22:
[----:B------:R-:W-:Y:S01]  /*17c0*/  HFMA2 R5, -RZ, RZ, 0, 0 ;  /* 0x00000000ff057431 */ /* 0x000fe200000001ff */
[----:B------:R-:W-:-:S04]  /*17d0*/  MOV R4, R6 ;  /* 0x0000000600047202 */ /* 0x000fc80000000f00 */
[----:B------:R-:W-:Y:S05]  /*17e0*/  RET.REL.NODEC R4 `(_Z12LayerNorm_3DPfS_S_S_iiif) ;  /* 0xffffffe804047950 */ /* 0x000fea0003c3ffff */
        .weak           $__internal_1_$__cuda_sm3x_div_rn_noftz_f32_slowpath
        .type           $__internal_1_$__cuda_sm3x_div_rn_noftz_f32_slowpath,@function
        .size           $__internal_1_$__cuda_sm3x_div_rn_noftz_f32_slowpath,(.L_x_36 - $__internal_1_$__cuda_sm3x_div_rn_noftz_f32_slowpath)
$__internal_1_$__cuda_sm3x_div_rn_noftz_f32_slowpath:
[----:B------:R-:W-:Y:S01]  /*17f0*/  SHF.R.U32.HI R8, RZ, 0x17, R3 ;  /* 0x00000017ff087819 */ /* 0x000fe20000011603 */
[----:B------:R-:W-:Y:S01]  /*1800*/  BSSY.RECONVERGENT B1, `(.L_x_23) ;  /* 0x0000062000017945 */ /* 0x000fe20003800200 */
[----:B------:R-:W-:Y:S02]  /*1810*/  SHF.R.U32.HI R7, RZ, 0x17, R0 ;  /* 0x00000017ff077819 */ /* 0x000fe40000011600 */
[----:B------:R-:W-:Y:S02]  /*1820*/  LOP3.LUT R12, R8, 0xff, RZ, 0xc0, !PT ;  /* 0x000000ff080c7812 */ /* 0x000fe400078ec0ff */
[----:B------:R-:W-:Y:S02]  /*1830*/  LOP3.LUT R10, R7, 0xff, RZ, 0xc0, !PT ;  /* 0x000000ff070a7812 */ /* 0x000fe400078ec0ff */
[----:B------:R-:W-:Y:S02]  /*1840*/  IADD3 R9, PT, PT, R12, -0x1, RZ ;  /* 0xffffffff0c097810 */ /* 0x000fe40007ffe0ff */
[----:B------:R-:W-:-:S02]  /*1850*/  IADD3 R8, PT, PT, R10, -0x1, RZ ;  /* 0xffffffff0a087810 */ /* 0x000fc40007ffe0ff */
[----:B------:R-:W-:-:S04]  /*1860*/  ISETP.GT.U32.AND P0, PT, R9, 0xfd, PT ;  /* 0x000000fd0900780c */ /* 0x000fc80003f04070 */
[----:B------:R-:W-:-:S13]  /*1870*/  ISETP.GT.U32.OR P0, PT, R8, 0xfd, P0 ;  /* 0x000000fd0800780c */ /* 0x000fda0000704470 */
[----:B------:R-:W-:Y:S01]  /*1880*/  @!P0 MOV R7, RZ ;  /* 0x000000ff00078202 */ /* 0x000fe20000000f00 */
[----:B------:R-:W-:Y:S06]  /*1890*/  @!P0 BRA `(.L_x_24) ;  /* 0x00000000005c8947 */ /* 0x000fec0003800000 */
[----:B------:R-:W-:Y:S02]  /*18a0*/  FSETP.GTU.FTZ.AND P0, PT, |R0|, +INF , PT ;  /* 0x7f8000000000780b */ /* 0x000fe40003f1c200 */
[----:B------:R-:W-:-:S04]  /*18b0*/  FSETP.GTU.FTZ.AND P1, PT, |R3|, +INF , PT ;  /* 0x7f8000000300780b */ /* 0x000fc80003f3c200 */
[----:B------:R-:W-:-:S13]  /*18c0*/  PLOP3.LUT P0, PT, P0, P1, PT, 0xf8, 0x8f ;  /* 0x00000000008f781c */ /* 0x000fda0000703f70 */
[----:B------:R-:W-:Y:S05]  /*18d0*/  @P0 BRA `(.L_x_25) ;  /* 0x00000004004c0947 */ /* 0x000fea0003800000 */
[----:B------:R-:W-:-:S13]  /*18e0*/  LOP3.LUT P0, RZ, R3, 0x7fffffff, R0, 0xc8, !PT ;  /* 0x7fffffff03ff7812 */ /* 0x000fda000780c800 */
[----:B------:R-:W-:Y:S05]  /*18f0*/  @!P0 BRA `(.L_x_26) ;  /* 0x00000004003c8947 */ /* 0x000fea0003800000 */
[C---:B------:R-:W-:Y:S02]  /*1900*/  FSETP.NEU.FTZ.AND P2, PT, |R0|.reuse, +INF , PT ;  /* 0x7f8000000000780b */ /* 0x040fe40003f5d200 */
[----:B------:R-:W-:Y:S02]  /*1910*/  FSETP.NEU.FTZ.AND P1, PT, |R3|, +INF , PT ;  /* 0x7f8000000300780b */ /* 0x000fe40003f3d200 */
[----:B------:R-:W-:-:S11]  /*1920*/  FSETP.NEU.FTZ.AND P0, PT, |R0|, +INF , PT ;  /* 0x7f8000000000780b */ /* 0x000fd60003f1d200 */
[----:B------:R-:W-:Y:S05]  /*1930*/  @!P1 BRA !P2, `(.L_x_26) ;  /* 0x00000004002c9947 */ /* 0x000fea0005000000 */
[----:B------:R-:W-:-:S04]  /*1940*/  LOP3.LUT P2, RZ, R0, 0x7fffffff, RZ, 0xc0, !PT ;  /* 0x7fffffff00ff7812 */ /* 0x000fc8000784c0ff */
[----:B------:R-:W-:-:S13]  /*1950*/  PLOP3.LUT P1, PT, P1, P2, PT, 0x2f, 0xf2 ;  /* 0x0000000000f2781c */ /* 0x000fda0000f24577 */
[----:B------:R-:W-:Y:S05]  /*1960*/  @P1 BRA `(.L_x_27) ;  /* 0x0000000400181947 */ /* 0x000fea0003800000 */
[----:B------:R-:W-:-:S04]  /*1970*/  LOP3.LUT P1, RZ, R3, 0x7fffffff, RZ, 0xc0, !PT ;  /* 0x7fffffff03ff7812 */ /* 0x000fc8000782c0ff */
[----:B------:R-:W-:-:S13]  /*1980*/  PLOP3.LUT P0, PT, P0, P1, PT, 0x2f, 0xf2 ;  /* 0x0000000000f2781c */ /* 0x000fda0000702577 */
[----:B------:R-:W-:Y:S05]  /*1990*/  @P0 BRA `(.L_x_28) ;  /* 0x0000000400000947 */ /* 0x000fea0003800000 */
[----:B------:R-:W-:Y:S02]  /*19a0*/  ISETP.GE.AND P0, PT, R8, RZ, PT ;  /* 0x000000ff0800720c */ /* 0x000fe40003f06270 */
[----:B------:R-:W-:-:S11]  /*19b0*/  ISETP.GE.AND P1, PT, R9, RZ, PT ;  /* 0x000000ff0900720c */ /* 0x000fd60003f26270 */
[----:B------:R-:W-:Y:S01]  /*19c0*/  @P0 MOV R7, RZ ;  /* 0x000000ff00070202 */ /* 0x000fe20000000f00 */
[----:B------:R-:W-:Y:S01]  /*19d0*/  @!P0 FFMA R0, R0, 1.84467440737095516160e+19, RZ ;  /* 0x5f80000000008823 */ /* 0x000fe200000000ff */
[----:B------:R-:W-:Y:S01]  /*19e0*/  @!P0 MOV R7, 0xffffffc0 ;  /* 0xffffffc000078802 */ /* 0x000fe20000000f00 */
[----:B------:R-:W-:-:S03]  /*19f0*/  @!P1 FFMA R3, R3, 1.84467440737095516160e+19, RZ ;  /* 0x5f80000003039823 */ /* 0x000fc600000000ff */
[----:B------:R-:W-:-:S07]  /*1a00*/  @!P1 IADD3 R7, PT, PT, R7, 0x40, RZ ;  /* 0x0000004007079810 */ /* 0x000fce0007ffe0ff */
.L_x_24:
[----:B------:R-:W-:Y:S01]  /*1a10*/  LEA R8, R12, 0xc0800000, 0x17 ;  /* 0xc08000000c087811 */ /* 0x000fe200078eb8ff */
[----:B------:R-:W-:Y:S03]  /*1a20*/  BSSY.RECONVERGENT B2, `(.L_x_29) ;  /* 0x0000036000027945 */ /* 0x000fe60003800200 */
[----:B------:R-:W-:Y:S02]  /*1a30*/  IADD3 R8, PT, PT, -R8, R3, RZ ;  /* 0x0000000308087210 */ /* 0x000fe40007ffe1ff */
[----:B------:R-:W-:Y:S02]  /*1a40*/  IADD3 R3, PT, PT, R10, -0x7f, RZ ;  /* 0xffffff810a037810 */ /* 0x000fe40007ffe0ff */
[----:B------:R0:W1:Y:S01]  /*1a50*/  MUFU.RCP R9, R8 ;  /* 0x0000000800097308 */ /* 0x0000620000001000 */
[----:B------:R-:W-:Y:S02]  /*1a60*/  FADD.FTZ R11, -R8, -RZ ;  /* 0x800000ff080b7221 */ /* 0x000fe40000010100 */
[C---:B------:R-:W-:Y:S01]  /*1a70*/  IMAD R0, R3.reuse, -0x800000, R0 ;  /* 0xff80000003007824 */ /* 0x040fe200078e0200 */
[----:B0-----:R-:W-:-:S04]  /*1a80*/  IADD3 R8, PT, PT, R3, 0x7f, -R12 ;  /* 0x0000007f03087810 */ /* 0x001fc80007ffe80c */
[----:B------:R-:W-:Y:S01]  /*1a90*/  IADD3 R8, PT, PT, R8, R7, RZ ;  /* 0x0000000708087210 */ /* 0x000fe20007ffe0ff */
[----:B-1----:R-:W-:-:S04]  /*1aa0*/  FFMA R10, R9, R11, 1 ;  /* 0x3f800000090a7423 */ /* 0x002fc8000000000b */
[----:B------:R-:W-:-:S04]  /*1ab0*/  FFMA R14, R9, R10, R9 ;  /* 0x0000000a090e7223 */ /* 0x000fc80000000009 */
[----:B------:R-:W-:-:S04]  /*1ac0*/  FFMA R9, R0, R14, RZ ;  /* 0x0000000e00097223 */ /* 0x000fc800000000ff */
[----:B------:R-:W-:-:S04]  /*1ad0*/  FFMA R10, R11, R9, R0 ;  /* 0x000000090b0a7223 */ /* 0x000fc80000000000 */
[----:B------:R-:W-:-:S04]  /*1ae0*/  FFMA R9, R14, R10, R9 ;  /* 0x0000000a0e097223 */ /* 0x000fc80000000009 */
[----:B------:R-:W-:-:S04]  /*1af0*/  FFMA R10, R11, R9, R0 ;  /* 0x000000090b0a7223 */ /* 0x000fc80000000000 */
[----:B------:R-:W-:-:S05]  /*1b00*/  FFMA R0, R14, R10, R9 ;  /* 0x0000000a0e007223 */ /* 0x000fca0000000009 */
[----:B------:R-:W-:-:S04]  /*1b10*/  SHF.R.U32.HI R3, RZ, 0x17, R0 ;  /* 0x00000017ff037819 */ /* 0x000fc80000011600 */
[----:B------:R-:W-:-:S04]  /*1b20*/  LOP3.LUT R3, R3, 0xff, RZ, 0xc0, !PT ;  /* 0x000000ff03037812 */ /* 0x000fc800078ec0ff */
[----:B------:R-:W-:-:S04]  /*1b30*/  IADD3 R11, PT, PT, R3, R8, RZ ;  /* 0x00000008030b7210 */ /* 0x000fc80007ffe0ff */
[----:B------:R-:W-:-:S04]  /*1b40*/  IADD3 R3, PT, PT, R11, -0x1, RZ ;  /* 0xffffffff0b037810 */ /* 0x000fc80007ffe0ff */
[----:B------:R-:W-:-:S13]  /*1b50*/  ISETP.GE.U32.AND P0, PT, R3, 0xfe, PT ;  /* 0x000000fe0300780c */ /* 0x000fda0003f06070 */
[----:B------:R-:W-:Y:S05]  /*1b60*/  @!P0 BRA `(.L_x_30) ;  /* 0x0000000000808947 */ /* 0x000fea0003800000 */
[----:B------:R-:W-:-:S13]  /*1b70*/  ISETP.GT.AND P0, PT, R11, 0xfe, PT ;  /* 0x000000fe0b00780c */ /* 0x000fda0003f04270 */
[----:B------:R-:W-:Y:S05]  /*1b80*/  @P0 BRA `(.L_x_31) ;  /* 0x00000000006c0947 */ /* 0x000fea0003800000 */
[----:B------:R-:W-:-:S13]  /*1b90*/  ISETP.GE.AND P0, PT, R11, 0x1, PT ;  /* 0x000000010b00780c */ /* 0x000fda0003f06270 */
[----:B------:R-:W-:Y:S05]  /*1ba0*/  @P0 BRA `(.L_x_32) ;  /* 0x0000000000740947 */ /* 0x000fea0003800000 */
[----:B------:R-:W-:Y:S02]  /*1bb0*/  ISETP.GE.AND P0, PT, R11, -0x18, PT ;  /* 0xffffffe80b00780c */ /* 0x000fe40003f06270 */
[----:B------:R-:W-:-:S11]  /*1bc0*/  LOP3.LUT R0, R0, 0x80000000, RZ, 0xc0, !PT ;  /* 0x8000000000007812 */ /* 0x000fd600078ec0ff */
[----:B------:R-:W-:Y:S05]  /*1bd0*/  @!P0 BRA `(.L_x_32) ;  /* 0x0000000000688947 */ /* 0x000fea0003800000 */
[CCC-:B------:R-:W-:Y:S01]  /*1be0*/  FFMA.RZ R3, R14.reuse, R10.reuse, R9.reuse ;  /* 0x0000000a0e037223 */ /* 0x1c0fe2000000c009 */
[CCC-:B------:R-:W-:Y:S01]  /*1bf0*/  FFMA.RM R8, R14.reuse, R10.reuse, R9.reuse ;  /* 0x0000000a0e087223 */ /* 0x1c0fe20000004009 */
[C---:B------:R-:W-:Y:S02]  /*1c00*/  ISETP.NE.AND P2, PT, R11.reuse, RZ, PT ;  /* 0x000000ff0b00720c */ /* 0x040fe40003f45270 */
[----:B------:R-:W-:Y:S02]  /*1c10*/  ISETP.NE.AND P1, PT, R11, RZ, PT ;  /* 0x000000ff0b00720c */ /* 0x000fe40003f25270 */
[----:B------:R-:W-:Y:S01]  /*1c20*/  LOP3.LUT R7, R3, 0x7fffff, RZ, 0xc0, !PT ;  /* 0x007fffff03077812 */ /* 0x000fe200078ec0ff */
[----:B------:R-:W-:Y:S01]  /*1c30*/  FFMA.RP R3, R14, R10, R9 ;  /* 0x0000000a0e037223 */ /* 0x000fe20000008009 */
[----:B------:R-:W-:Y:S02]  /*1c40*/  IADD3 R10, PT, PT, R11, 0x20, RZ ;  /* 0x000000200b0a7810 */ /* 0x000fe40007ffe0ff */
[----:B------:R-:W-:-:S02]  /*1c50*/  LOP3.LUT R7, R7, 0x800000, RZ, 0xfc, !PT ;  /* 0x0080000007077812 */ /* 0x000fc400078efcff */
[----:B------:R-:W-:Y:S02]  /*1c60*/  IADD3 R9, PT, PT, -R11, RZ, RZ ;  /* 0x000000ff0b097210 */ /* 0x000fe40007ffe1ff */
[----:B------:R-:W-:Y:S02]  /*1c70*/  SHF.L.U32 R10, R7, R10, RZ ;  /* 0x0000000a070a7219 */ /* 0x000fe400000006ff */
[----:B------:R-:W-:Y:S02]  /*1c80*/  FSETP.NEU.FTZ.AND P0, PT, R3, R8, PT ;  /* 0x000000080300720b */ /* 0x000fe40003f1d000 */
[----:B------:R-:W-:Y:S02]  /*1c90*/  SEL R8, R9, RZ, P2 ;  /* 0x000000ff09087207 */ /* 0x000fe40001000000 */
[----:B------:R-:W-:Y:S02]  /*1ca0*/  ISETP.NE.AND P1, PT, R10, RZ, P1 ;  /* 0x000000ff0a00720c */ /* 0x000fe40000f25270 */
[----:B------:R-:W-:-:S02]  /*1cb0*/  SHF.R.U32.HI R8, RZ, R8, R7 ;  /* 0x00000008ff087219 */ /* 0x000fc40000011607 */
[----:B------:R-:W-:Y:S02]  /*1cc0*/  PLOP3.LUT P0, PT, P0, P1, PT, 0xf8, 0x8f ;  /* 0x00000000008f781c */ /* 0x000fe40000703f70 */
[----:B------:R-:W-:Y:S02]  /*1cd0*/  SHF.R.U32.HI R10, RZ, 0x1, R8 ;  /* 0x00000001ff0a7819 */ /* 0x000fe40000011608 */
[----:B------:R-:W-:-:S04]  /*1ce0*/  SEL R3, RZ, 0x1, !P0 ;  /* 0x00000001ff037807 */ /* 0x000fc80004000000 */
[----:B------:R-:W-:-:S04]  /*1cf0*/  LOP3.LUT R3, R3, 0x1, R10, 0xf8, !PT ;  /* 0x0000000103037812 */ /* 0x000fc800078ef80a */
[----:B------:R-:W-:-:S04]  /*1d00*/  LOP3.LUT R3, R3, R8, RZ, 0xc0, !PT ;  /* 0x0000000803037212 */ /* 0x000fc800078ec0ff */
[----:B------:R-:W-:-:S04]  /*1d10*/  IADD3 R3, PT, PT, R10, R3, RZ ;  /* 0x000000030a037210 */ /* 0x000fc80007ffe0ff */
[----:B------:R-:W-:Y:S01]  /*1d20*/  LOP3.LUT R0, R3, R0, RZ, 0xfc, !PT ;  /* 0x0000000003007212 */ /* 0x000fe200078efcff */
[----:B------:R-:W-:Y:S06]  /*1d30*/  BRA `(.L_x_32) ;  /* 0x0000000000107947 */ /* 0x000fec0003800000 */
.L_x_31:
[----:B------:R-:W-:-:S04]  /*1d40*/  LOP3.LUT R0, R0, 0x80000000, RZ, 0xc0, !PT ;  /* 0x8000000000007812 */ /* 0x000fc800078ec0ff */
[----:B------:R-:W-:Y:S01]  /*1d50*/  LOP3.LUT R0, R0, 0x7f800000, RZ, 0xfc, !PT ;  /* 0x7f80000000007812 */ /* 0x000fe200078efcff */
[----:B------:R-:W-:Y:S06]  /*1d60*/  BRA `(.L_x_32) ;  /* 0x0000000000047947 */ /* 0x000fec0003800000 */
.L_x_30:
[----:B------:R-:W-:-:S07]  /*1d70*/  LEA R0, R8, R0, 0x17 ;  /* 0x0000000008007211 */ /* 0x000fce00078eb8ff */
.L_x_32:
[----:B------:R-:W-:Y:S05]  /*1d80*/  BSYNC.RECONVERGENT B2 ;  /* 0x0000000000027941 */ /* 0x000fea0003800200 */
.L_x_29:
[----:B------:R-:W-:Y:S05]  /*1d90*/  BRA `(.L_x_33) ;  /* 0x0000000000207947 */ /* 0x000fea0003800000 */
.L_x_28:
[----:B------:R-:W-:-:S04]  /*1da0*/  LOP3.LUT R0, R3, 0x80000000, R0, 0x48, !PT ;  /* 0x8000000003007812 */ /* 0x000fc800078e4800 */
[----:B------:R-:W-:Y:S01]  /*1db0*/  LOP3.LUT R0, R0, 0x7f800000, RZ, 0xfc, !PT ;  /* 0x7f80000000007812 */ /* 0x000fe200078efcff */
[----:B------:R-:W-:Y:S06]  /*1dc0*/  BRA `(.L_x_33) ;  /* 0x0000000000147947 */ /* 0x000fec0003800000 */
.L_x_27:
[----:B------:R-:W-:Y:S01]  /*1dd0*/  LOP3.LUT R0, R3, 0x80000000, R0, 0x48, !PT ;  /* 0x8000000003007812 */ /* 0x000fe200078e4800 */
[----:B------:R-:W-:Y:S06]  /*1de0*/  BRA `(.L_x_33) ;  /* 0x00000000000c7947 */ /* 0x000fec0003800000 */
.L_x_26:
[----:B------:R-:W0:Y:S01]  /*1df0*/  MUFU.RSQ R0, -QNAN ;  /* 0xffc0000000007908 */ /* 0x000e220000001400 */
[----:B------:R-:W-:Y:S05]  /*1e00*/  BRA `(.L_x_33) ;  /* 0x0000000000047947 */ /* 0x000fea0003800000 */
.L_x_25:
[----:B------:R-:W-:-:S07]  /*1e10*/  FADD.FTZ R0, R0, R3 ;  /* 0x0000000300007221 */ /* 0x000fce0000010000 */
.L_x_33:
[----:B------:R-:W-:Y:S05]  /*1e20*/  BSYNC.RECONVERGENT B1 ;  /* 0x0000000000017941 */ /* 0x000fea0003800200 */
.L_x_23:
[----:B------:R-:W-:-:S04]  /*1e30*/  HFMA2 R7, -RZ, RZ, 0, 0 ;  /* 0x00000000ff077431 */ /* 0x000fc800000001ff */
[----:B0-----:R-:W-:Y:S05]  /*1e40*/  RET.REL.NODEC R6 `(_Z12LayerNorm_3DPfS_S_S_iiif) ;  /* 0xffffffe0066c7950 */ /* 0x001fea0003c3ffff */
.L_x_34:
[----:B------:R-:W-:-:S00]  /*1e50*/  BRA `(.L_x_34) ;  /* 0xfffffffc00fc7947 */ /* 0x000fc0000383ffff */
[----:B------:R-:W-:-:S00]  /*1e60*/  NOP ;  /* 0x0000000000007918 */ /* 0x000fc00000000000 */
        /* <DEDUP_REMOVED lines=9> */
.L_x_36:


//--------------------- .nv.shared._Z12LayerNorm_3DPfS_S_S_iiif --------------------------
	.section	.nv.shared._Z12LayerNorm_3DPfS_S_S_iiif,"aw",@nobits
	.sectionflags	@""
	.align	4
.nv.shared._Z12LayerNorm_3DPfS_S_S_iiif:
	.zero		1032


//--------------------- .nv.shared.reserved.0     --------------------------
	.section	.nv.shared.reserved.0,"aw",@nobits
	.weak		__nv_reservedSMEM_offset_0_alias
	.size		__nv_reservedSMEM_offset_0_alias, 0, 64
	.other		__nv_reservedSMEM_offset_0_alias,@"STO_CUDA_RESERVED_SHARED STV_DEFAULT"
__nv_reservedSMEM_offset_0_alias:
	.zero		0
	.zero		64


//--------------------- .nv.constant0._Z12LayerNorm_3DPfS_S_S_iiif --------------------------
	.section	.nv.constant0._Z12LayerNorm_3DPfS_S_S_iiif,"a",@progbits
	.sectionflags	@""
	.align	4
.nv.constant0._Z12LayerNorm_3DPfS_S_S_iiif:
	.zero		944


//--------------------- SYMBOLS --------------------------

	.type		.nv.reservedSmem.offset0,@object
	.size		.nv.reservedSmem.offset0,0x4
	.type		.nv.reservedSmem.cap,@object
	.size		.nv.reservedSmem.cap,0x4
